def matmul_kernel(
    a_ptr,
    b_ptr,
    c_ptr,
    M,
    N,
    K,
    stride_am,
    stride_ak,
    stride_bk,
    stride_bn,
    stride_cm,
    stride_cn,
    BLOCK_M: tl.constexpr,
    BLOCK_N: tl.constexpr,
    BLOCK_K: tl.constexpr,
    GROUP_M: tl.constexpr,
):
    pid = tl.program_id(axis=0)
    num_pid_m = tl.cdiv(M, BLOCK_M)
    num_pid_n = tl.cdiv(N, BLOCK_N)
    num_pid_in_group = GROUP_M * num_pid_n
    group_id = pid // num_pid_in_group
    first_pid_m = group_id * GROUP_M
    group_size_m = min(num_pid_m - first_pid_m, GROUP_M)
    pid_m = first_pid_m + ((pid % num_pid_in_group) % group_size_m)
    pid_n = (pid % num_pid_in_group) // group_size_m

    offs_am = (pid_m * BLOCK_M + tl.arange(0, BLOCK_M)) % M
    offs_bn = (pid_n * BLOCK_N + tl.arange(0, BLOCK_N)) % N
    offs_k = tl.arange(0, BLOCK_K)
    a_ptrs = a_ptr + offs_am[:, None] * stride_am + offs_k[None, :] * stride_ak
    b_ptrs = b_ptr + offs_k[:, None] * stride_bk + offs_bn[None, :] * stride_bn

    acc = tl.zeros((BLOCK_M, BLOCK_N), dtype=tl.float32)
    for kk in range(0, tl.cdiv(K, BLOCK_K)):
        a = tl.load(a_ptrs, mask=offs_k[None, :] < K - kk * BLOCK_K, other=0.0)
        b = tl.load(b_ptrs, mask=offs_k[:, None] < K - kk * BLOCK_K, other=0.0)
        acc = tl.dot(a, b, acc)
        a_ptrs += BLOCK_K * stride_ak
        b_ptrs += BLOCK_K * stride_bk

    c = acc.to(c_ptr.dtype.element_ty)
    offs_cm = pid_m * BLOCK_M + tl.arange(0, BLOCK_M)
    offs_cn = pid_n * BLOCK_N + tl.arange(0, BLOCK_N)
    c_ptrs = c_ptr + offs_cm[:, None] * stride_cm + offs_cn[None, :] * stride_cn
    mask = (offs_cm[:, None] < M) & (offs_cn[None, :] < N)
    tl.store(c_ptrs, c, mask=mask)

# config = {"BLOCK_K": 128, "BLOCK_M": 64, "BLOCK_N": 16, "GROUP_M": 8, "arch": "sm_100", "dtype": "bf16", "num_ctas": 1, "num_stages": 3, "num_warps": 4}
# arch = sm_100


// ===== COMPILED SASS (sm_100a) =====

	.target	sm_100a

	.elftype	@"ET_EXEC"


//--------------------- .note.nv.tkinfo           --------------------------
	.section	.note.nv.tkinfo,"",@"SHT_NOTE"
	.sectionflags	@"SHF_NOTE_NV_TKINFO"
	.tkinfo
        /*0018*/ 	.word	0x00000081
        /*0030*/ 	.string	""
        /*0030*/ 	.string	"ptxas-blackwell"
        /*0030*/ 	.string	"Cuda compilation tools, release 12.9, V12.9.86"
        /*0030*/ 	.string	"Build cuda_12.9.r12.9/compiler.36037853_0"
        /*0030*/ 	.string	"-v  -suppress-debug-info  -lineinfo  -arch sm_100a "



//--------------------- .note.nv.cuver            --------------------------
	.section	.note.nv.cuver,"",@"SHT_NOTE"
	.sectionflags	@"SHF_NOTE_NV_CUVER"
        /*0018*/ 	.short	0x0001
        /*001a*/ 	.short	0x0064
        /*001c*/ 	.short	0x0001
        /*001e*/ 	.short	0x0000
        /*0020*/ 	.short	0x0001
        /*0022*/ 	.short	0x0000


//--------------------- .nv.info                  --------------------------
	.section	.nv.info,"",@"SHT_CUDA_INFO"
	.align	4


	//----- nvinfo : EIATTR_REGCOUNT
	.align		4
        /*0000*/ 	.byte	0x04, 0x2f
        /*0002*/ 	.short	(.L_4 - .L_3)
	.align		4
.L_3:
        /*0004*/ 	.word	index@(matmul_kernel)
        /*0008*/ 	.word	0x000000ff


	//----- nvinfo : EIATTR_FRAME_SIZE
	.align		4
.L_4:
        /*000c*/ 	.byte	0x04, 0x11
        /*000e*/ 	.short	(.L_6 - .L_5)
	.align		4
.L_5:
        /*0010*/ 	.word	index@($__internal_2_$__cuda_sm10x_tcgen05_guardrail_trap_unallocated_columns_being_dealloced)
        /*0014*/ 	.word	0x00000000


	//----- nvinfo : EIATTR_FRAME_SIZE
	.align		4
.L_6:
        /*0018*/ 	.byte	0x04, 0x11
        /*001a*/ 	.short	(.L_8 - .L_7)
	.align		4
.L_7:
        /*001c*/ 	.word	index@($__internal_1_$__cuda_sm10x_tcgen05_guardrail_trap_phase_invalid_during_alloc)
        /*0020*/ 	.word	0x00000000


	//----- nvinfo : EIATTR_FRAME_SIZE
	.align		4
.L_8:
        /*0024*/ 	.byte	0x04, 0x11
        /*0026*/ 	.short	(.L_10 - .L_9)
	.align		4
.L_9:
        /*0028*/ 	.word	index@($__internal_0_$__cuda_sm10x_tcgen05_guardrail_trap_col_being_dealloced_not_returned_by_alloc)
        /*002c*/ 	.word	0x00000000


	//----- nvinfo : EIATTR_FRAME_SIZE
	.align		4
.L_10:
        /*0030*/ 	.byte	0x04, 0x11
        /*0032*/ 	.short	(.L_12 - .L_11)
	.align		4
.L_11:
        /*0034*/ 	.word	index@(matmul_kernel)
        /*0038*/ 	.word	0x00000000


	//----- nvinfo : EIATTR_MIN_STACK_SIZE
	.align		4
.L_12:
        /*003c*/ 	.byte	0x04, 0x12
        /*003e*/ 	.short	(.L_14 - .L_13)
	.align		4
.L_13:
        /*0040*/ 	.word	index@(matmul_kernel)
        /*0044*/ 	.word	0x00000000
.L_14:


//--------------------- .nv.info.matmul_kernel    --------------------------
	.section	.nv.info.matmul_kernel,"",@"SHT_CUDA_INFO"
	.sectionflags	@""
	.align	4


	//----- nvinfo : EIATTR_CUDA_API_VERSION
	.align		4
        /*0000*/ 	.byte	0x04, 0x37
        /*0002*/ 	.short	(.L_16 - .L_15)
.L_15:
        /*0004*/ 	.word	0x00000081


	//----- nvinfo : EIATTR_KPARAM_INFO
	.align		4
.L_16:
        /*0008*/ 	.byte	0x04, 0x17
        /*000a*/ 	.short	(.L_18 - .L_17)
.L_17:
        /*000c*/ 	.word	0x00000000
        /*0010*/ 	.short	0x000d
        /*0012*/ 	.short	0x0048
        /*0014*/ 	.byte	0x00, 0xf4, 0x21, 0x00


	//----- nvinfo : EIATTR_KPARAM_INFO
	.align		4
.L_18:
        /*0018*/ 	.byte	0x04, 0x17
        /*001a*/ 	.short	(.L_20 - .L_19)
.L_19:
        /*001c*/ 	.word	0x00000000
        /*0020*/ 	.short	0x000c
        /*0022*/ 	.short	0x0040
        /*0024*/ 	.byte	0x00, 0xf4, 0x21, 0x00


	//----- nvinfo : EIATTR_KPARAM_INFO
	.align		4
.L_20:
        /*0028*/ 	.byte	0x04, 0x17
        /*002a*/ 	.short	(.L_22 - .L_21)
.L_21:
        /*002c*/ 	.word	0x00000000
        /*0030*/ 	.short	0x000b
        /*0032*/ 	.short	0x0038
        /*0034*/ 	.byte	0x00, 0xf0, 0x11, 0x00


	//----- nvinfo : EIATTR_KPARAM_INFO
	.align		4
.L_22:
        /*0038*/ 	.byte	0x04, 0x17
        /*003a*/ 	.short	(.L_24 - .L_23)
.L_23:
        /*003c*/ 	.word	0x00000000
        /*0040*/ 	.short	0x000a
        /*0042*/ 	.short	0x0034
        /*0044*/ 	.byte	0x00, 0xf0, 0x11, 0x00


	//----- nvinfo : EIATTR_KPARAM_INFO
	.align		4
.L_24:
        /*0048*/ 	.byte	0x04, 0x17
        /*004a*/ 	.short	(.L_26 - .L_25)
.L_25:
        /*004c*/ 	.word	0x00000000
        /*0050*/ 	.short	0x0009
        /*0052*/ 	.short	0x0030
        /*0054*/ 	.byte	0x00, 0xf0, 0x11, 0x00


	//----- nvinfo : EIATTR_KPARAM_INFO
	.align		4
.L_26:
        /*0058*/ 	.byte	0x04, 0x17
        /*005a*/ 	.short	(.L_28 - .L_27)
.L_27:
        /*005c*/ 	.word	0x00000000
        /*0060*/ 	.short	0x0008
        /*0062*/ 	.short	0x002c
        /*0064*/ 	.byte	0x00, 0xf0, 0x11, 0x00


	//----- nvinfo : EIATTR_KPARAM_INFO
	.align		4
.L_28:
        /*0068*/ 	.byte	0x04, 0x17
        /*006a*/ 	.short	(.L_30 - .L_29)
.L_29:
        /*006c*/ 	.word	0x00000000
        /*0070*/ 	.short	0x0007
        /*0072*/ 	.short	0x0028
        /*0074*/ 	.byte	0x00, 0xf0, 0x11, 0x00


	//----- nvinfo : EIATTR_KPARAM_INFO
	.align		4
.L_30:
        /*0078*/ 	.byte	0x04, 0x17
        /*007a*/ 	.short	(.L_32 - .L_31)
.L_31:
        /*007c*/ 	.word	0x00000000
        /*0080*/ 	.short	0x0006
        /*0082*/ 	.short	0x0024
        /*0084*/ 	.byte	0x00, 0xf0, 0x11, 0x00


	//----- nvinfo : EIATTR_KPARAM_INFO
	.align		4
.L_32:
        /*0088*/ 	.byte	0x04, 0x17
        /*008a*/ 	.short	(.L_34 - .L_33)
.L_33:
        /*008c*/ 	.word	0x00000000
        /*0090*/ 	.short	0x0005
        /*0092*/ 	.short	0x0020
        /*0094*/ 	.byte	0x00, 0xf0, 0x11, 0x00


	//----- nvinfo : EIATTR_KPARAM_INFO
	.align		4
.L_34:
        /*0098*/ 	.byte	0x04, 0x17
        /*009a*/ 	.short	(.L_36 - .L_35)
.L_35:
        /*009c*/ 	.word	0x00000000
        /*00a0*/ 	.short	0x0004
        /*00a2*/ 	.short	0x001c
        /*00a4*/ 	.byte	0x00, 0xf0, 0x11, 0x00


	//----- nvinfo : EIATTR_KPARAM_INFO
	.align		4
.L_36:
        /*00a8*/ 	.byte	0x04, 0x17
        /*00aa*/ 	.short	(.L_38 - .L_37)
.L_37:
        /*00ac*/ 	.word	0x00000000
        /*00b0*/ 	.short	0x0003
        /*00b2*/ 	.short	0x0018
        /*00b4*/ 	.byte	0x00, 0xf0, 0x11, 0x00


	//----- nvinfo : EIATTR_KPARAM_INFO
	.align		4
.L_38:
        /*00b8*/ 	.byte	0x04, 0x17
        /*00ba*/ 	.short	(.L_40 - .L_39)
.L_39:
        /*00bc*/ 	.word	0x00000000
        /*00c0*/ 	.short	0x0002
        /*00c2*/ 	.short	0x0010
        /*00c4*/ 	.byte	0x00, 0xf4, 0x21, 0x00


	//----- nvinfo : EIATTR_KPARAM_INFO
	.align		4
.L_40:
        /*00c8*/ 	.byte	0x04, 0x17
        /*00ca*/ 	.short	(.L_42 - .L_41)
.L_41:
        /*00cc*/ 	.word	0x00000000
        /*00d0*/ 	.short	0x0001
        /*00d2*/ 	.short	0x0008
        /*00d4*/ 	.byte	0x00, 0xf4, 0x21, 0x00


	//----- nvinfo : EIATTR_KPARAM_INFO
	.align		4
.L_42:
        /*00d8*/ 	.byte	0x04, 0x17
        /*00da*/ 	.short	(.L_44 - .L_43)
.L_43:
        /*00dc*/ 	.word	0x00000000
        /*00e0*/ 	.short	0x0000
        /*00e2*/ 	.short	0x0000
        /*00e4*/ 	.byte	0x00, 0xf4, 0x21, 0x00


	//----- nvinfo : EIATTR_AT_ENTRY_FRAGMENTS
	.align		4
.L_44:
        /*00e8*/ 	.byte	0x04, 0x4f
        /*00ea*/ 	.short	(.L_46 - .L_45)


	//   ....[0]....
.L_45:
        /*00ec*/ 	.word	0x00000004


	//----- nvinfo : EIATTR_RESERVED_SMEM_USED
	.align		4
.L_46:
        /*00f0*/ 	.byte	0x01, 0x41
	.zero		2


	//----- nvinfo : EIATTR_SPARSE_MMA_MASK
	.align		4
        /*00f4*/ 	.byte	0x03, 0x50
        /*00f6*/ 	.short	0x0000


	//----- nvinfo : EIATTR_TCGEN05_1CTA_USED
	.align		4
        /*00f8*/ 	.byte	0x01, 0x51
	.zero		2


	//----- nvinfo : EIATTR_MAXREG_COUNT
	.align		4
        /*00fc*/ 	.byte	0x03, 0x1b
        /*00fe*/ 	.short	0x00ff


	//----- nvinfo : EIATTR_NUM_BARRIERS
	.align		4
        /*0100*/ 	.byte	0x02, 0x4c
        /*0102*/ 	.byte	0x01
	.zero		1


	//----- nvinfo : EIATTR_INT_WARP_WIDE_INSTR_OFFSETS
	.align		4
        /*0104*/ 	.byte	0x04, 0x31
        /*0106*/ 	.short	(.L_48 - .L_47)


	//   ....[0]....
.L_47:
        /*0108*/ 	.word	0x00001870


	//   ....[1]....
        /*010c*/ 	.word	0x000018a0


	//   ....[2]....
        /*0110*/ 	.word	0x00003f20


	//   ....[3]....
        /*0114*/ 	.word	0x00008810


	//   ....[4]....
        /*0118*/ 	.word	0x00008860


	//----- nvinfo : EIATTR_COOP_GROUP_MASK_REGIDS
	.align		4
.L_48:
        /*011c*/ 	.byte	0x04, 0x29
        /*011e*/ 	.short	(.L_50 - .L_49)


	//   ....[0]....
.L_49:
        /*0120*/ 	.word	0xffffffff


	//   ....[1]....
        /*0124*/ 	.word	0xffffffff


	//   ....[2]....
        /*0128*/ 	.word	0xffffffff


	//   ....[3]....
        /*012c*/ 	.word	0xffffffff


	//----- nvinfo : EIATTR_COOP_GROUP_INSTR_OFFSETS
	.align		4
.L_50:
        /*0130*/ 	.byte	0x04, 0x28
        /*0132*/ 	.short	(.L_52 - .L_51)


	//   ....[0]....
.L_51:
        /*0134*/ 	.word	0x00000070


	//   ....[1]....
        /*0138*/ 	.word	0x00000320


	//   ....[2]....
        /*013c*/ 	.word	0x000086b0


	//   ....[3]....
        /*0140*/ 	.word	0x00008910


	//----- nvinfo : EIATTR_VRC_CTA_INIT_COUNT
	.align		4
.L_52:
        /*0144*/ 	.byte	0x02, 0x4a
        /*0146*/ 	.byte	0x80
	.zero		1


	//----- nvinfo : EIATTR_MBARRIER_INSTR_OFFSETS
	.align		4
        /*0148*/ 	.byte	0x04, 0x39
        /*014a*/ 	.short	(.L_54 - .L_53)


	//   ....[0]....
.L_53:
        /*014c*/ 	.word	0x00001a00
        /*0150*/ 	.word	0x000000ff
        /*0154*/ 	.word	0x00000000
        /*0158*/ 	.short	0x0100
        /*015a*/ 	.byte	0x0d
	.zero		1


	//   ....[1]....
        /*015c*/ 	.word	0x00003f50
        /*0160*/ 	.word	0x000000ff
        /*0164*/ 	.word	0x0000a008
        /*0168*/ 	.short	0x0100
        /*016a*/ 	.byte	0x09
	.zero		1


	//   ....[2]....
        /*016c*/ 	.word	0x00006180
        /*0170*/ 	.word	0x000000ff
        /*0174*/ 	.word	0x00000000
        /*0178*/ 	.short	0x010a
        /*017a*/ 	.byte	0x0d
	.zero		1


	//   ....[3]....
        /*017c*/ 	.word	0x000080c0
        /*0180*/ 	.word	0x000000ff
        /*0184*/ 	.word	0x00000000
        /*0188*/ 	.short	0x010a
        /*018a*/ 	.byte	0x0d
	.zero		1


	//   ....[4]....
        /*018c*/ 	.word	0x00008160
        /*0190*/ 	.word	0x000000ff
        /*0194*/ 	.word	0x0000a000
        /*0198*/ 	.short	0x0108
        /*019a*/ 	.byte	0x09
	.zero		1


	//   ....[5]....
        /*019c*/ 	.word	0x000082b0
        /*01a0*/ 	.word	0x000000ff
        /*01a4*/ 	.word	0x0000a008
        /*01a8*/ 	.short	0x0108
        /*01aa*/ 	.byte	0x09
	.zero		1


	//   ....[6]....
        /*01ac*/ 	.word	0x00008930
        /*01b0*/ 	.word	0x000000ff
        /*01b4*/ 	.word	0x00000000
        /*01b8*/ 	.short	0x010a
        /*01ba*/ 	.byte	0x0d
	.zero		1


	//   ....[7]....
        /*01bc*/ 	.word	0x00008960
        /*01c0*/ 	.word	0x000000ff
        /*01c4*/ 	.word	0x00000000
        /*01c8*/ 	.short	0x010a
        /*01ca*/ 	.byte	0x0d
	.zero		1


	//----- nvinfo : EIATTR_NUM_MBARRIERS
	.align		4
.L_54:
        /*01cc*/ 	.byte	0x03, 0x38
        /*01ce*/ 	.short	0x0002


	//----- nvinfo : EIATTR_EXIT_INSTR_OFFSETS
	.align		4
        /*01d0*/ 	.byte	0x04, 0x1c
        /*01d2*/ 	.short	(.L_56 - .L_55)


	//   ....[0]....
.L_55:
        /*01d4*/ 	.word	0x00008920


	//----- nvinfo : EIATTR_REQNTID
	.align		4
.L_56:
        /*01d8*/ 	.byte	0x04, 0x10
        /*01da*/ 	.short	(.L_58 - .L_57)
.L_57:
        /*01dc*/ 	.word	0x00000080
        /*01e0*/ 	.word	0x00000001
        /*01e4*/ 	.word	0x00000001


	//----- nvinfo : EIATTR_CRS_STACK_SIZE
	.align		4
.L_58:
        /*01e8*/ 	.byte	0x04, 0x1e
        /*01ea*/ 	.short	(.L_60 - .L_59)
.L_59:
        /*01ec*/ 	.word	0x00000000


	//----- nvinfo : EIATTR_CBANK_PARAM_SIZE
	.align		4
.L_60:
        /*01f0*/ 	.byte	0x03, 0x19
        /*01f2*/ 	.short	0x0050


	//----- nvinfo : EIATTR_PARAM_CBANK
	.align		4
        /*01f4*/ 	.byte	0x04, 0x0a
        /*01f6*/ 	.short	(.L_62 - .L_61)
	.align		4
.L_61:
        /*01f8*/ 	.word	index@(.nv.constant0.matmul_kernel)
        /*01fc*/ 	.short	0x0380
        /*01fe*/ 	.short	0x0050


	//----- nvinfo : EIATTR_SW_WAR
	.align		4
.L_62:
        /*0200*/ 	.byte	0x04, 0x36
        /*0202*/ 	.short	(.L_64 - .L_63)
.L_63:
        /*0204*/ 	.word	0x00000008
.L_64:


//--------------------- .nv.compat                --------------------------
	.section	.nv.compat,"",@"SHT_CUDA_COMPAT_INFO"
	.align	4
        /*0000*/ 	.byte	0x02, 0x02, 0x02, 0x00, 0x02, 0x05, 0x05, 0x00, 0x02, 0x03, 0x00, 0x00, 0x02, 0x06, 0x01, 0x00


//--------------------- .nv.callgraph             --------------------------
	.section	.nv.callgraph,"",@"SHT_CUDA_CALLGRAPH"
	.align	4
	.sectionentsize	8
	.align		4
        /*0000*/ 	.word	0x00000000
	.align		4
        /*0004*/ 	.word	0xffffffff
	.align		4
        /*0008*/ 	.word	0x00000000
	.align		4
        /*000c*/ 	.word	0xfffffffe
	.align		4
        /*0010*/ 	.word	0x00000000
	.align		4
        /*0014*/ 	.word	0xfffffffd
	.align		4
        /*0018*/ 	.word	0x00000000
	.align		4
        /*001c*/ 	.word	0xfffffffc


//--------------------- .text.matmul_kernel       --------------------------
	.section	.text.matmul_kernel,"ax",@progbits
	.align	128
        .global         matmul_kernel
        .type           matmul_kernel,@function
        .size           matmul_kernel,(.L_x_20 - matmul_kernel)
        .other          matmul_kernel,@"STO_CUDA_ENTRY STV_DEFAULT"
matmul_kernel:
.text.matmul_kernel:
[----:B------:R-:W0:Y:S01]  /*0000*/  LDC R1, c[0x0][0x37c] ;  /* 0x0000df00ff017b82 */ /* 0x000e220000000800 */
[----:B------:R-:W1:Y:S01]  /*0010*/  S2R R0, SR_TID.X ;  /* 0x0000000000007919 */ /* 0x000e620000002100 */
[----:B------:R-:W2:Y:S01]  /*0020*/  LDCU.64 UR22, c[0x0][0x358] ;  /* 0x00006b00ff1677ac */ /* 0x000ea20008000a00 */
[----:B-1----:R-:W-:-:S13]  /*0030*/  ISETP.GE.U32.AND P0, PT, R0, 0x20, PT ;  /* 0x000000200000780c */ /* 0x002fda0003f06070 */
[----:B------:R-:W-:Y:S02]  /*0040*/  VOTEU.ANY UP0, P0 ;  /* 0x0000000000ff7886 */ /* 0x000fe40000000100 */
[----:B0-2---:R-:W-:Y:S05]  /*0050*/  BRA.U UP0, `(.L_x_0) ;  /* 0x0000000100b47547 */ /* 0x005fea000b800000 */
[----:B------:R-:W0:Y:S01]  /*0060*/  S2UR UR6, SR_CgaCtaId ;  /* 0x00000000000679c3 */ /* 0x000e220000008800 */
[----:B------:R-:W-:Y:S01]  /*0070*/  NOP ;  /* 0x0000000000007918 */ /* 0x000fe20000000000 */
[----:B------:R-:W-:Y:S02]  /*0080*/  UMOV UR4, 0x40 ;  /* 0x0000004000047882 */ /* 0x000fe40000000000 */
[----:B0-----:R-:W-:-:S09]  /*0090*/  ULEA UR4, UR6, UR4, 0x18 ;  /* 0x0000000406047291 */ /* 0x001fd2000f8ec0ff */
[----:B------:R-:W0:Y:S01]  /*00a0*/  LDS.U8 R0, [UR4] ;  /* 0x00000004ff007984 */ /* 0x000e220008000000 */
[----:B------:R-:W-:Y:S02]  /*00b0*/  UMOV UR4, 0x400 ;  /* 0x0000040000047882 */ /* 0x000fe40000000000 */
[----:B------:R-:W-:Y:S01]  /*00c0*/  ULEA UR4, UR6, UR4, 0x18 ;  /* 0x0000000406047291 */ /* 0x000fe2000f8ec0ff */
[----:B0-----:R-:W-:-:S13]  /*00d0*/  ISETP.NE.AND P0, PT, R0, RZ, PT ;  /* 0x000000ff0000720c */ /* 0x001fda0003f05270 */
[----:B------:R-:W-:Y:S05]  /*00e0*/  @P0 BRA `(.L_x_1) ;  /* 0x0000000000780947 */ /* 0x000fea0003800000 */
[----:B------:R-:W-:-:S13]  /*00f0*/  ELECT P0, URZ, PT ;  /* 0x0000000000ff782f */ /* 0x000fda0003800000 */
[----:B------:R-:W-:Y:S05]  /*0100*/  @!P0 BRA `(.L_x_2) ;  /* 0x0000000000808947 */ /* 0x000fea0003800000 */
[----:B------:R-:W-:Y:S01]  /*0110*/  UMOV UR5, 0x1 ;  /* 0x0000000100057882 */ /* 0x000fe20000000000 */
[----:B------:R-:W-:-:S04]  /*0120*/  IMAD.MOV.U32 R4, RZ, RZ, 0x1 ;  /* 0x00000001ff047424 */ /* 0x000fc800078e00ff */
[----:B------:R-:W-:Y:S04]  /*0130*/  DEPBAR.LE SB0, 0x36 ;  /* 0x00008d800000791a */ /* 0x000fe80000000000 */
[----:B------:R-:W0:Y:S02]  /*0140*/  UTCATOMSWS.FIND_AND_SET.ALIGN UP1, UR5, UR5 ;  /* 0x00000005000575e3 */ /* 0x000e240008020800 */
[----:B0-----:R-:W-:-:S04]  /*0150*/  PLOP3.LUT P0, PT, PT, PT, UP1, 0x80, 0x8 ;  /* 0x000000000008781c */ /* 0x001fc80003f0f018 */
[----:B------:R-:W-:-:S04]  /*0160*/  SEL R0, RZ, 0xffffffff, !P0 ;  /* 0xffffffffff007807 */ /* 0x000fc80004000000 */
[----:B------:R-:W-:Y:S01]  /*0170*/  ISETP.NE.AND P0, PT, R0, RZ, PT ;  /* 0x000000ff0000720c */ /* 0x000fe20003f05270 */
[----:B------:R-:W-:-:S12]  /*0180*/  IMAD.U32 R0, RZ, RZ, UR5 ;  /* 0x00000005ff007e24 */ /* 0x000fd8000f8e00ff */
[----:B------:R-:W-:Y:S05]  /*0190*/  @P0 BRA `(.L_x_3) ;  /* 0x0000000000240947 */ /* 0x000fea0003800000 */
.L_x_4:
[----:B------:R-:W-:Y:S05]  /*01a0*/  NANOSLEEP 0x64 ;  /* 0x000000640000795d */ /* 0x000fea0003800000 */
[----:B------:R-:W-:-:S05]  /*01b0*/  UMOV UR5, 0x1 ;  /* 0x0000000100057882 */ /* 0x000fca0000000000 */
[----:B------:R-:W-:Y:S04]  /*01c0*/  DEPBAR.LE SB0, 0x36 ;  /* 0x00008d800000791a */ /* 0x000fe80000000000 */
[----:B------:R-:W0:Y:S02]  /*01d0*/  UTCATOMSWS.FIND_AND_SET.ALIGN UP1, UR5, UR5 ;  /* 0x00000005000575e3 */ /* 0x000e240008020800 */
[----:B0-----:R-:W-:-:S04]  /*01e0*/  PLOP3.LUT P0, PT, PT, PT, UP1, 0x80, 0x8 ;  /* 0x000000000008781c */ /* 0x001fc80003f0f018 */
[----:B------:R-:W-:-:S04]  /*01f0*/  SEL R0, RZ, 0xffffffff, !P0 ;  /* 0xffffffffff007807 */ /* 0x000fc80004000000 */
[----:B------:R-:W-:Y:S01]  /*0200*/  ISETP.NE.AND P0, PT, R0, RZ, PT ;  /* 0x000000ff0000720c */ /* 0x000fe20003f05270 */
[----:B------:R-:W-:-:S12]  /*0210*/  IMAD.U32 R0, RZ, RZ, UR5 ;  /* 0x00000005ff007e24 */ /* 0x000fd8000f8e00ff */
[----:B------:R-:W-:Y:S05]  /*0220*/  @!P0 BRA `(.L_x_4) ;  /* 0xfffffffc00dc8947 */ /* 0x000fea000383ffff */
.L_x_3:
[----:B------:R-:W-:Y:S01]  /*0230*/  VIADD R3, R0, 0x10 ;  /* 0x0000001000037836 */ /* 0x000fe20000000000 */
[----:B------:R-:W-:Y:S01]  /*0240*/  UMOV UR5, 0x50 ;  /* 0x0000005000057882 */ /* 0x000fe20000000000 */
[----:B------:R-:W-:Y:S01]  /*0250*/  SHF.L.U32 R2, R4, R0, RZ ;  /* 0x0000000004027219 */ /* 0x000fe200000006ff */
[----:B------:R-:W-:Y:S01]  /*0260*/  ULEA UR5, UR6, UR5, 0x18 ;  /* 0x0000000506057291 */ /* 0x000fe2000f8ec0ff */
[----:B------:R-:W-:Y:S01]  /*0270*/  IMAD.SHL.U32 R0, R0, 0x20, RZ ;  /* 0x0000002000007824 */ /* 0x000fe200078e00ff */
[----:B------:R-:W-:-:S04]  /*0280*/  SHF.L.U32 R3, R4, R3, RZ ;  /* 0x0000000304037219 */ /* 0x000fc800000006ff */
[----:B------:R-:W-:-:S05]  /*0290*/  LOP3.LUT R2, R3, R2, RZ, 0xfc, !PT ;  /* 0x0000000203027212 */ /* 0x000fca00078efcff */
[----:B------:R0:W-:Y:S04]  /*02a0*/  ATOMS.OR RZ, [UR5], R2 ;  /* 0x00000002ffff798c */ /* 0x0001e8000b000005 */
[----:B------:R0:W-:Y:S01]  /*02b0*/  STS [UR4], R0 ;  /* 0x00000000ff007988 */ /* 0x0001e20008000804 */
[----:B------:R-:W-:Y:S05]  /*02c0*/  BRA `(.L_x_2) ;  /* 0x0000000000107947 */ /* 0x000fea0003800000 */
.L_x_1:
[----:B------:R-:W-:Y:S01]  /*02d0*/  IMAD.MOV.U32 R0, RZ, RZ, -0x1 ;  /* 0xffffffffff007424 */ /* 0x000fe200078e00ff */
[----:B------:R-:W-:-:S04]  /*02e0*/  MOV R2, 0x310 ;  /* 0x0000031000027802 */ /* 0x000fc80000000f00 */
[----:B------:R0:W-:Y:S03]  /*02f0*/  STS [UR4], R0 ;  /* 0x00000000ff007988 */ /* 0x0001e60008000804 */
[----:B0-----:R-:W-:Y:S05]  /*0300*/  CALL.REL.NOINC `($__internal_1_$__cuda_sm10x_tcgen05_guardrail_trap_phase_invalid_during_alloc) ;  /* 0x0000008400ac7944 */ /* 0x001fea0003c00000 */
.L_x_2:
[----:B------:R-:W-:Y:S05]  /*0310*/  WARPSYNC.ALL ;  /* 0x0000000000007948 */ /* 0x000fea0003800000 */
[----:B------:R-:W-:Y:S01]  /*0320*/  NOP ;  /* 0x0000000000007918 */ /* 0x000fe20000000000 */
.L_x_0:
[----:B------:R-:W1:Y:S01]  /*0330*/  LDC.64 R22, c[0x0][0x398] ;  /* 0x0000e600ff167b82 */ /* 0x000e620000000a00 */
[----:B------:R-:W2:Y:S01]  /*0340*/  S2R R5, SR_CTAID.X ;  /* 0x0000000000057919 */ /* 0x000ea20000002500 */
[----:B------:R-:W3:Y:S01]  /*0350*/  LDCU.128 UR12, c[0x0][0x3a0] ;  /* 0x00007400ff0c77ac */ /* 0x000ee20008000c00 */
[----:B------:R-:W4:Y:S01]  /*0360*/  S2R R139, SR_TID.X ;  /* 0x00000000008b7919 */ /* 0x000f220000002100 */
[----:B------:R-:W-:Y:S01]  /*0370*/  UMOV UR9, 0x400 ;  /* 0x0000040000097882 */ /* 0x000fe20000000000 */
[----:B------:R-:W0:Y:S03]  /*0380*/  LDCU.128 UR24, c[0x0][0x380] ;  /* 0x00007000ff1877ac */ /* 0x000e260008000c00 */
[----:B------:R-:W5:Y:S01]  /*0390*/  S2UR UR5, SR_CgaCtaId ;  /* 0x00000000000579c3 */ /* 0x000f620000008800 */
[----:B------:R-:W-:Y:S01]  /*03a0*/  UMOV UR6, 0x1 ;  /* 0x0000000100067882 */ /* 0x000fe20000000000 */
[----:B---3--:R-:W-:Y:S01]  /*03b0*/  UIADD3 UR28, UPT, UPT, UR12, 0x7f, URZ ;  /* 0x0000007f0c1c7890 */ /* 0x008fe2000fffe0ff */
[----:B01----:R-:W-:Y:S01]  /*03c0*/  VIADD R0, R23, 0xf ;  /* 0x0000000f17007836 */ /* 0x003fe20000000000 */
[----:B------:R-:W-:-:S02]  /*03d0*/  IABS R11, R22 ;  /* 0x00000016000b7213 */ /* 0x000fc40000000000 */
[----:B------:R-:W-:Y:S01]  /*03e0*/  UISETP.GT.AND UP1, UPT, UR28, 0x7f, UPT ;  /* 0x0000007f1c00788c */ /* 0x000fe2000bf24270 */
[----:B------:R-:W-:Y:S02]  /*03f0*/  IABS R18, R23 ;  /* 0x0000001700127213 */ /* 0x000fe40000000000 */
[----:B------:R-:W-:Y:S01]  /*0400*/  SHF.R.S32.HI R3, RZ, 0x1f, R0 ;  /* 0x0000001fff037819 */ /* 0x000fe20000011400 */
[----:B-----5:R-:W-:-:S03]  /*0410*/  ULEA UR9, UR5, UR9, 0x18 ;  /* 0x0000000905097291 */ /* 0x020fc6000f8ec0ff */
[----:B------:R-:W-:Y:S02]  /*0420*/  LEA.HI R3, R3, R0, RZ, 0x4 ;  /* 0x0000000003037211 */ /* 0x000fe400078f20ff */
[----:B--2---:R-:W-:Y:S01]  /*0430*/  IABS R8, R5 ;  /* 0x0000000500087213 */ /* 0x004fe20000000000 */
[----:B------:R-:W-:Y:S01]  /*0440*/  UIADD3 UR17, UPT, UPT, UR9, 0xa000, URZ ;  /* 0x0000a00009117890 */ /* 0x000fe2000fffe0ff */
[----:B------:R-:W-:Y:S02]  /*0450*/  SHF.R.S32.HI R3, RZ, 0x4, R3 ;  /* 0x00000004ff037819 */ /* 0x000fe40000011403 */
[----:B----4-:R-:W-:-:S03]  /*0460*/  LOP3.LUT R141, R139, 0x7f, RZ, 0xc0, !PT ;  /* 0x0000007f8b8d7812 */ /* 0x010fc600078ec0ff */
[----:B------:R-:W-:-:S05]  /*0470*/  IMAD.SHL.U32 R4, R3, 0x8, RZ ;  /* 0x0000000803047824 */ /* 0x000fca00078e00ff */
[-C--:B------:R-:W-:Y:S02]  /*0480*/  IABS R7, R4.reuse ;  /* 0x0000000400077213 */ /* 0x080fe40000000000 */
[----:B------:R-:W-:Y:S02]  /*0490*/  IABS R10, R4 ;  /* 0x00000004000a7213 */ /* 0x000fe40000000000 */
[----:B------:R-:W0:Y:S08]  /*04a0*/  I2F.RP R0, R7 ;  /* 0x0000000700007306 */ /* 0x000e300000209400 */
[----:B0-----:R-:W0:Y:S02]  /*04b0*/  MUFU.RCP R0, R0 ;  /* 0x0000000000007308 */ /* 0x001e240000001000 */
[----:B0-----:R-:W-:-:S02]  /*04c0*/  VIADD R2, R0, 0xffffffe ;  /* 0x0ffffffe00027836 */ /* 0x001fc40000000000 */
[----:B------:R-:W-:-:S04]  /*04d0*/  IMAD.MOV R0, RZ, RZ, -R10 ;  /* 0x000000ffff007224 */ /* 0x000fc800078e0a0a */
[----:B------:R0:W1:Y:S02]  /*04e0*/  F2I.FTZ.U32.TRUNC.NTZ R3, R2 ;  /* 0x0000000200037305 */ /* 0x000064000021f000 */
[----:B0-----:R-:W-:Y:S02]  /*04f0*/  IMAD.MOV.U32 R2, RZ, RZ, RZ ;  /* 0x000000ffff027224 */ /* 0x001fe400078e00ff */
[----:B-1----:R-:W-:-:S04]  /*0500*/  IMAD.MOV R6, RZ, RZ, -R3 ;  /* 0x000000ffff067224 */ /* 0x002fc800078e0a03 */
[----:B------:R-:W-:Y:S02]  /*0510*/  IMAD R9, R6, R7, RZ ;  /* 0x0000000706097224 */ /* 0x000fe400078e02ff */
[----:B------:R-:W-:Y:S02]  /*0520*/  IMAD.MOV.U32 R6, RZ, RZ, R8 ;  /* 0x000000ffff067224 */ /* 0x000fe400078e0008 */
[----:B------:R-:W-:-:S06]  /*0530*/  IMAD.HI.U32 R3, R3, R9, R2 ;  /* 0x0000000903037227 */ /* 0x000fcc00078e0002 */
[----:B------:R-:W-:-:S04]  /*0540*/  IMAD.HI.U32 R3, R3, R6, RZ ;  /* 0x0000000603037227 */ /* 0x000fc800078e00ff */
[----:B------:R-:W-:Y:S01]  /*0550*/  IMAD R0, R3, R0, R6 ;  /* 0x0000000003007224 */ /* 0x000fe200078e0206 */
[----:B------:R-:W-:Y:S04]  /*0560*/  BAR.SYNC.DEFER_BLOCKING 0x0 ;  /* 0x0000000000007b1d */ /* 0x000fe80000010000 */
[----:B------:R-:W-:-:S13]  /*0570*/  ISETP.GT.U32.AND P1, PT, R7, R0, PT ;  /* 0x000000000700720c */ /* 0x000fda0003f24070 */
[----:B------:R-:W-:Y:S02]  /*0580*/  @!P1 IMAD.IADD R0, R0, 0x1, -R7 ;  /* 0x0000000100009824 */ /* 0x000fe400078e0a07 */
[----:B------:R-:W-:Y:S01]  /*0590*/  @!P1 VIADD R3, R3, 0x1 ;  /* 0x0000000103039836 */ /* 0x000fe20000000000 */
[----:B------:R-:W-:Y:S02]  /*05a0*/  ISETP.NE.AND P1, PT, R4, RZ, PT ;  /* 0x000000ff0400720c */ /* 0x000fe40003f25270 */
[----:B------:R-:W-:Y:S02]  /*05b0*/  ISETP.GE.U32.AND P0, PT, R0, R7, PT ;  /* 0x000000070000720c */ /* 0x000fe40003f06070 */
[----:B------:R-:W-:-:S04]  /*05c0*/  LOP3.LUT R0, R5, R4, RZ, 0x3c, !PT ;  /* 0x0000000405007212 */ /* 0x000fc800078e3cff */
[----:B------:R-:W-:Y:S01]  /*05d0*/  ISETP.GE.AND P2, PT, R0, RZ, PT ;  /* 0x000000ff0000720c */ /* 0x000fe20003f46270 */
[----:B------:R-:W-:-:S06]  /*05e0*/  VIADD R0, R22, 0x3f ;  /* 0x0000003f16007836 */ /* 0x000fcc0000000000 */
[----:B------:R-:W-:-:S04]  /*05f0*/  @P0 VIADD R3, R3, 0x1 ;  /* 0x0000000103030836 */ /* 0x000fc80000000000 */
[----:B------:R-:W-:Y:S01]  /*0600*/  IMAD.MOV.U32 R2, RZ, RZ, R3 ;  /* 0x000000ffff027224 */ /* 0x000fe200078e0003 */
[----:B------:R-:W-:-:S03]  /*0610*/  SHF.R.S32.HI R3, RZ, 0x1f, R0 ;  /* 0x0000001fff037819 */ /* 0x000fc60000011400 */
[----:B------:R-:W-:Y:S01]  /*0620*/  @!P2 IMAD.MOV R2, RZ, RZ, -R2 ;  /* 0x000000ffff02a224 */ /* 0x000fe200078e0a02 */
[----:B------:R-:W-:Y:S02]  /*0630*/  @!P1 LOP3.LUT R2, RZ, R4, RZ, 0x33, !PT ;  /* 0x00000004ff029212 */ /* 0x000fe400078e33ff */
[----:B------:R-:W-:-:S03]  /*0640*/  LEA.HI R3, R3, R0, RZ, 0x6 ;  /* 0x0000000003037211 */ /* 0x000fc600078f30ff */
[----:B------:R-:W-:Y:S02]  /*0650*/  IMAD.SHL.U32 R6, R2, 0x8, RZ ;  /* 0x0000000802067824 */ /* 0x000fe400078e00ff */
[----:B------:R-:W-:-:S03]  /*0660*/  IMAD.MOV R2, RZ, RZ, -R2 ;  /* 0x000000ffff027224 */ /* 0x000fc600078e0a02 */
[----:B------:R-:W-:Y:S01]  /*0670*/  LEA.HI.SX32 R3, R3, -R6, 0x1a ;  /* 0x8000000603037211 */ /* 0x000fe200078fd2ff */
[----:B------:R-:W-:-:S03]  /*0680*/  IMAD R8, R4, R2, R5 ;  /* 0x0000000204087224 */ /* 0x000fc600078e0205 */
[----:B------:R-:W-:-:S04]  /*0690*/  VIMNMX R13, PT, PT, R3, 0x8, PT ;  /* 0x00000008030d7848 */ /* 0x000fc80003fe0100 */
[-C--:B------:R-:W-:Y:S02]  /*06a0*/  IABS R7, R13.reuse ;  /* 0x0000000d00077213 */ /* 0x080fe40000000000 */
[----:B------:R-:W-:Y:S02]  /*06b0*/  IABS R4, R13 ;  /* 0x0000000d00047213 */ /* 0x000fe40000000000 */
[----:B------:R-:W0:Y:S08]  /*06c0*/  I2F.RP R0, R7 ;  /* 0x0000000700007306 */ /* 0x000e300000209400 */
[----:B0-----:R-:W0:Y:S02]  /*06d0*/  MUFU.RCP R0, R0 ;  /* 0x0000000000007308 */ /* 0x001e240000001000 */
[----:B0-----:R-:W-:-:S02]  /*06e0*/  VIADD R3, R0, 0xffffffe ;  /* 0x0ffffffe00037836 */ /* 0x001fc40000000000 */
[----:B------:R-:W-:-:S04]  /*06f0*/  IMAD.MOV R0, RZ, RZ, -R4 ;  /* 0x000000ffff007224 */ /* 0x000fc800078e0a04 */
[----:B------:R-:W0:Y:S08]  /*0700*/  I2F.RP R4, R11 ;  /* 0x0000000b00047306 */ /* 0x000e300000209400 */
[----:B------:R-:W1:Y:S08]  /*0710*/  F2I.FTZ.U32.TRUNC.NTZ R3, R3 ;  /* 0x0000000300037305 */ /* 0x000e70000021f000 */
[----:B0-----:R-:W-:Y:S01]  /*0720*/  MUFU.RCP R4, R4 ;  /* 0x0000000400047308 */ /* 0x001fe20000001000 */
[----:B-1----:R-:W-:-:S04]  /*0730*/  IMAD.MOV R9, RZ, RZ, -R3 ;  /* 0x000000ffff097224 */ /* 0x002fc800078e0a03 */
[----:B------:R-:W-:Y:S01]  /*0740*/  IMAD.MOV.U32 R2, RZ, RZ, R9 ;  /* 0x000000ffff027224 */ /* 0x000fe200078e0009 */
[----:B------:R-:W-:-:S03]  /*0750*/  IABS R9, R8 ;  /* 0x0000000800097213 */ /* 0x000fc60000000000 */
[----:B------:R-:W-:Y:S02]  /*0760*/  IMAD R5, R2, R7, RZ ;  /* 0x0000000702057224 */ /* 0x000fe400078e02ff */
[----:B------:R-:W-:-:S04]  /*0770*/  IMAD.MOV.U32 R2, RZ, RZ, RZ ;  /* 0x000000ffff027224 */ /* 0x000fc800078e00ff */
[----:B------:R-:W-:Y:S02]  /*0780*/  IMAD.HI.U32 R2, R3, R5, R2 ;  /* 0x0000000503027227 */ /* 0x000fe400078e0002 */
[----:B------:R-:W0:Y:S04]  /*0790*/  I2F.RP R5, R18 ;  /* 0x0000001200057306 */ /* 0x000e280000209400 */
[----:B------:R-:W-:-:S04]  /*07a0*/  IMAD.HI.U32 R2, R2, R9, RZ ;  /* 0x0000000902027227 */ /* 0x000fc800078e00ff */
[----:B------:R-:W-:-:S05]  /*07b0*/  IMAD R0, R2, R0, R9 ;  /* 0x0000000002007224 */ /* 0x000fca00078e0209 */
[----:B------:R-:W-:Y:S01]  /*07c0*/  ISETP.GT.U32.AND P1, PT, R7, R0, PT ;  /* 0x000000000700720c */ /* 0x000fe20003f24070 */
[----:B0-----:R-:W0:-:S12]  /*07d0*/  MUFU.RCP R5, R5 ;  /* 0x0000000500057308 */ /* 0x001e180000001000 */
[----:B------:R-:W-:Y:S02]  /*07e0*/  @!P1 IMAD.IADD R0, R0, 0x1, -R7 ;  /* 0x0000000100009824 */ /* 0x000fe400078e0a07 */
[----:B------:R-:W-:Y:S01]  /*07f0*/  @!P1 VIADD R2, R2, 0x1 ;  /* 0x0000000102029836 */ /* 0x000fe20000000000 */
[----:B------:R-:W-:Y:S02]  /*0800*/  ISETP.NE.AND P1, PT, R13, RZ, PT ;  /* 0x000000ff0d00720c */ /* 0x000fe40003f25270 */
[----:B------:R-:W-:Y:S02]  /*0810*/  ISETP.GE.U32.AND P0, PT, R0, R7, PT ;  /* 0x000000070000720c */ /* 0x000fe40003f06070 */
[----:B------:R-:W-:Y:S02]  /*0820*/  LOP3.LUT R0, R8, R13, RZ, 0x3c, !PT ;  /* 0x0000000d08007212 */ /* 0x000fe400078e3cff */
[----:B------:R-:W-:Y:S02]  /*0830*/  LOP3.LUT R7, R139, 0x3f, RZ, 0xc0, !PT ;  /* 0x0000003f8b077812 */ /* 0x000fe400078ec0ff */
[----:B------:R-:W-:-:S07]  /*0840*/  ISETP.GE.AND P2, PT, R0, RZ, PT ;  /* 0x000000ff0000720c */ /* 0x000fce0003f46270 */
[----:B------:R-:W-:Y:S01]  /*0850*/  @P0 VIADD R2, R2, 0x1 ;  /* 0x0000000102020836 */ /* 0x000fe20000000000 */
[----:B------:R-:W-:-:S03]  /*0860*/  PLOP3.LUT P0, PT, PT, PT, UP1, 0x80, 0x8 ;  /* 0x000000000008781c */ /* 0x000fc60003f0f018 */
[----:B------:R-:W-:Y:S02]  /*0870*/  IMAD.MOV.U32 R9, RZ, RZ, R2 ;  /* 0x000000ffff097224 */ /* 0x000fe400078e0002 */
[----:B------:R-:W-:Y:S02]  /*0880*/  VIADD R2, R4, 0xffffffe ;  /* 0x0ffffffe04027836 */ /* 0x000fe40000000000 */
[----:B------:R-:W-:Y:S01]  /*0890*/  @!P2 IMAD.MOV R9, RZ, RZ, -R9 ;  /* 0x000000ffff09a224 */ /* 0x000fe200078e0a09 */
[----:B------:R-:W-:Y:S01]  /*08a0*/  @!P1 LOP3.LUT R9, RZ, R13, RZ, 0x33, !PT ;  /* 0x0000000dff099212 */ /* 0x000fe200078e33ff */
[----:B------:R1:W2:Y:S01]  /*08b0*/  F2I.FTZ.U32.TRUNC.NTZ R3, R2 ;  /* 0x0000000200037305 */ /* 0x0002a2000021f000 */
[----:B0-----:R-:W-:Y:S01]  /*08c0*/  VIADD R4, R5, 0xffffffe ;  /* 0x0ffffffe05047836 */ /* 0x001fe20000000000 */
[----:B------:R-:W-:Y:S02]  /*08d0*/  ISETP.NE.AND P2, PT, R22, RZ, PT ;  /* 0x000000ff1600720c */ /* 0x000fe40003f45270 */
[----:B------:R-:W-:-:S04]  /*08e0*/  IMAD.MOV R0, RZ, RZ, -R9 ;  /* 0x000000ffff007224 */ /* 0x000fc800078e0a09 */
[----:B------:R-:W-:Y:S01]  /*08f0*/  IMAD R0, R13, R0, R8 ;  /* 0x000000000d007224 */ /* 0x000fe200078e0208 */
[----:B------:R0:W3:Y:S01]  /*0900*/  F2I.FTZ.U32.TRUNC.NTZ R5, R4 ;  /* 0x0000000400057305 */ /* 0x0000e2000021f000 */
[----:B-1----:R-:W-:Y:S02]  /*0910*/  IMAD.MOV.U32 R2, RZ, RZ, RZ ;  /* 0x000000ffff027224 */ /* 0x002fe400078e00ff */
[----:B------:R-:W-:Y:S02]  /*0920*/  IMAD.IADD R0, R6, 0x1, R0 ;  /* 0x0000000106007824 */ /* 0x000fe400078e0200 */
[----:B--2---:R-:W-:Y:S02]  /*0930*/  IMAD.MOV R8, RZ, RZ, -R3 ;  /* 0x000000ffff087224 */ /* 0x004fe400078e0a03 */
[----:B------:R-:W-:Y:S01]  /*0940*/  IMAD R0, R0, 0x40, R7 ;  /* 0x0000004000007824 */ /* 0x000fe200078e0207 */
[----:B0-----:R-:W-:Y:S01]  /*0950*/  SHF.R.U32.HI R4, RZ, 0x5, R139 ;  /* 0x00000005ff047819 */ /* 0x001fe2000001168b */
[----:B------:R-:W-:-:S03]  /*0960*/  IMAD.MOV.U32 R6, RZ, RZ, R8 ;  /* 0x000000ffff067224 */ /* 0x000fc600078e0008 */
[----:B------:R-:W-:Y:S01]  /*0970*/  R2UR UR7, R4 ;  /* 0x00000000040772ca */ /* 0x000fe200000e0000 */
[----:B------:R-:W-:Y:S01]  /*0980*/  IMAD R7, R6, R11, RZ ;  /* 0x0000000b06077224 */ /* 0x000fe200078e02ff */
[----:B------:R-:W-:Y:S01]  /*0990*/  IABS R6, R0 ;  /* 0x0000000000067213 */ /* 0x000fe20000000000 */
[----:B------:R-:W-:Y:S01]  /*09a0*/  IMAD.MOV.U32 R4, RZ, RZ, RZ ;  /* 0x000000ffff047224 */ /* 0x000fe200078e00ff */
[----:B------:R-:W-:Y:S01]  /*09b0*/  ISETP.GE.AND P5, PT, R0, RZ, PT ;  /* 0x000000ff0000720c */ /* 0x000fe20003fa6270 */
[----:B------:R-:W-:-:S04]  /*09c0*/  IMAD.HI.U32 R2, R3, R7, R2 ;  /* 0x0000000703027227 */ /* 0x000fc800078e0002 */
[----:B---3--:R-:W-:Y:S02]  /*09d0*/  IMAD.MOV R7, RZ, RZ, -R5 ;  /* 0x000000ffff077224 */ /* 0x008fe400078e0a05 */
[----:B------:R-:W-:Y:S02]  /*09e0*/  IMAD.HI.U32 R2, R2, R6, RZ ;  /* 0x0000000602027227 */ /* 0x000fe400078e00ff */
[----:B------:R-:W-:Y:S02]  /*09f0*/  USHF.L.U32 UR4, UR7, 0x15, URZ ;  /* 0x0000001507047899 */ /* 0x000fe400080006ff */
[----:B------:R-:W-:Y:S02]  /*0a00*/  IMAD.MOV R3, RZ, RZ, -R2 ;  /* 0x000000ffff037224 */ /* 0x000fe400078e0a02 */
[----:B------:R-:W-:Y:S01]  /*0a10*/  IMAD.SHL.U32 R2, R9, 0x10, RZ ;  /* 0x0000001009027824 */ /* 0x000fe200078e00ff */
[----:B------:R-:W-:Y:S01]  /*0a20*/  ULOP3.LUT UR4, UR4, 0x600000, URZ, 0xc0, !UPT ;  /* 0x0060000004047892 */ /* 0x000fe2000f8ec0ff */
[----:B------:R-:W-:Y:S01]  /*0a30*/  IMAD R6, R11, R3, R6 ;  /* 0x000000030b067224 */ /* 0x000fe200078e0206 */
[----:B------:R-:W-:Y:S01]  /*0a40*/  SHF.R.U32.HI R3, RZ, 0x6, R139 ;  /* 0x00000006ff037819 */ /* 0x000fe2000001168b */
[----:B------:R-:W-:-:S02]  /*0a50*/  IMAD R7, R7, R18, RZ ;  /* 0x0000001207077224 */ /* 0x000fc400078e02ff */
[C---:B------:R-:W-:Y:S01]  /*0a60*/  VIADD R14, R2.reuse, 0xf ;  /* 0x0000000f020e7836 */ /* 0x040fe20000000000 */
[----:B------:R-:W-:Y:S01]  /*0a70*/  ISETP.GT.U32.AND P1, PT, R11, R6, PT ;  /* 0x000000060b00720c */ /* 0x000fe20003f24070 */
[----:B------:R-:W-:Y:S01]  /*0a80*/  IMAD.HI.U32 R4, R5, R7, R4 ;  /* 0x0000000705047227 */ /* 0x000fe200078e0004 */
[----:B------:R-:W-:Y:S02]  /*0a90*/  SGXT.U32 R3, R3, 0x1 ;  /* 0x000000010303781a */ /* 0x000fe40000000000 */
[----:B------:R-:W-:Y:S01]  /*0aa0*/  IABS R9, R14 ;  /* 0x0000000e00097213 */ /* 0x000fe20000000000 */
[C---:B------:R-:W-:Y:S01]  /*0ab0*/  VIADD R8, R2.reuse, 0x1 ;  /* 0x0000000102087836 */ /* 0x040fe20000000000 */
[----:B------:R-:W-:Y:S01]  /*0ac0*/  LOP3.LUT R12, R3, 0x8, RZ, 0xfc, !PT ;  /* 0x00000008030c7812 */ /* 0x000fe200078efcff */
[----:B------:R-:W-:Y:S02]  /*0ad0*/  VIADD R10, R2, 0x2 ;  /* 0x00000002020a7836 */ /* 0x000fe40000000000 */
[----:B------:R-:W-:Y:S01]  /*0ae0*/  IMAD.HI.U32 R5, R4, R9, RZ ;  /* 0x0000000904057227 */ /* 0x000fe200078e00ff */
[----:B------:R-:W-:-:S02]  /*0af0*/  IABS R13, R8 ;  /* 0x00000008000d7213 */ /* 0x000fc40000000000 */
[----:B------:R-:W-:Y:S01]  /*0b00*/  IABS R15, R10 ;  /* 0x0000000a000f7213 */ /* 0x000fe20000000000 */
[----:B------:R-:W-:Y:S01]  /*0b10*/  IMAD.MOV R7, RZ, RZ, -R5 ;  /* 0x000000ffff077224 */ /* 0x000fe200078e0a05 */
[----:B------:R-:W-:Y:S01]  /*0b20*/  ISETP.GE.AND P4, PT, R8, RZ, PT ;  /* 0x000000ff0800720c */ /* 0x000fe20003f86270 */
[----:B------:R-:W-:Y:S01]  /*0b30*/  @!P1 IMAD.IADD R6, R6, 0x1, -R11 ;  /* 0x0000000106069824 */ /* 0x000fe200078e0a0b */
[----:B------:R-:W-:Y:S01]  /*0b40*/  ISETP.GE.AND P1, PT, R10, RZ, PT ;  /* 0x000000ff0a00720c */ /* 0x000fe20003f26270 */
[----:B------:R-:W-:Y:S01]  /*0b50*/  IMAD R9, R18, R7, R9 ;  /* 0x0000000712097224 */ /* 0x000fe200078e0209 */
[----:B------:R-:W-:Y:S01]  /*0b60*/  ISETP.LT.AND P0, PT, R12, UR12, P0 ;  /* 0x0000000c0c007c0c */ /* 0x000fe20008701270 */
[----:B------:R-:W-:Y:S01]  /*0b70*/  IMAD.HI.U32 R5, R4, R13, RZ ;  /* 0x0000000d04057227 */ /* 0x000fe200078e00ff */
[----:B------:R-:W-:Y:S02]  /*0b80*/  ISETP.GT.U32.AND P6, PT, R11, R6, PT ;  /* 0x000000060b00720c */ /* 0x000fe40003fc4070 */
[----:B------:R-:W-:Y:S01]  /*0b90*/  ISETP.GT.U32.AND P3, PT, R18, R9, PT ;  /* 0x000000091200720c */ /* 0x000fe20003f64070 */
[----:B------:R-:W-:-:S02]  /*0ba0*/  IMAD.MOV R5, RZ, RZ, -R5 ;  /* 0x000000ffff057224 */ /* 0x000fc400078e0a05 */
[----:B------:R-:W-:Y:S02]  /*0bb0*/  VIADD R10, R2, 0x3 ;  /* 0x00000003020a7836 */ /* 0x000fe40000000000 */
[----:B------:R-:W-:Y:S02]  /*0bc0*/  IMAD R5, R18, R5, R13 ;  /* 0x0000000512057224 */ /* 0x000fe400078e020d */
[----:B------:R-:W-:Y:S01]  /*0bd0*/  IMAD.HI.U32 R7, R4, R15, RZ ;  /* 0x0000000f04077227 */ /* 0x000fe200078e00ff */
[----:B------:R-:W-:-:S03]  /*0be0*/  IABS R8, R10 ;  /* 0x0000000a00087213 */ /* 0x000fc60000000000 */
[----:B------:R-:W-:Y:S01]  /*0bf0*/  @!P6 IMAD.IADD R6, R6, 0x1, -R11 ;  /* 0x000000010606e824 */ /* 0x000fe200078e0a0b */
[C---:B------:R-:W-:Y:S01]  /*0c00*/  ISETP.GT.U32.AND P6, PT, R18.reuse, R5, PT ;  /* 0x000000051200720c */ /* 0x040fe20003fc4070 */
[----:B------:R-:W-:Y:S02]  /*0c10*/  @!P3 IMAD.IADD R9, R9, 0x1, -R18 ;  /* 0x000000010909b824 */ /* 0x000fe400078e0a12 */
[----:B------:R-:W-:Y:S02]  /*0c20*/  IMAD.MOV.U32 R24, RZ, RZ, R6 ;  /* 0x000000ffff187224 */ /* 0x000fe400078e0006 */
[----:B------:R-:W-:Y:S02]  /*0c30*/  IMAD.MOV R7, RZ, RZ, -R7 ;  /* 0x000000ffff077224 */ /* 0x000fe400078e0a07 */
[----:B------:R-:W-:Y:S01]  /*0c40*/  @!P5 IMAD.MOV R24, RZ, RZ, -R24 ;  /* 0x000000ffff18d224 */ /* 0x000fe200078e0a18 */
[C---:B------:R-:W-:Y:S01]  /*0c50*/  ISETP.GT.U32.AND P5, PT, R18.reuse, R9, PT ;  /* 0x000000091200720c */ /* 0x040fe20003fa4070 */
[----:B------:R-:W-:Y:S01]  /*0c60*/  IMAD.MOV.U32 R11, RZ, RZ, R8 ;  /* 0x000000ffff0b7224 */ /* 0x000fe200078e0008 */
[----:B------:R-:W-:Y:S01]  /*0c70*/  @!P2 LOP3.LUT R24, RZ, R22, RZ, 0x33, !PT ;  /* 0x00000016ff18a212 */ /* 0x000fe200078e33ff */
[----:B------:R-:W-:Y:S01]  /*0c80*/  IMAD R7, R18, R7, R15 ;  /* 0x0000000712077224 */ /* 0x000fe200078e020f */
[----:B------:R-:W-:Y:S01]  /*0c90*/  ISETP.GE.AND P2, PT, R10, RZ, PT ;  /* 0x000000ff0a00720c */ /* 0x000fe20003f46270 */
[----:B------:R-:W-:Y:S01]  /*0ca0*/  @!P6 IMAD.IADD R5, R5, 0x1, -R18 ;  /* 0x000000010505e824 */ /* 0x000fe200078e0a12 */
[----:B------:R-:W-:Y:S01]  /*0cb0*/  ISETP.GE.AND P6, PT, R14, RZ, PT ;  /* 0x000000ff0e00720c */ /* 0x000fe20003fc6270 */
[----:B------:R-:W-:Y:S01]  /*0cc0*/  IMAD.HI.U32 R6, R4, R11, RZ ;  /* 0x0000000b04067227 */ /* 0x000fe200078e00ff */
[----:B------:R-:W-:-:S03]  /*0cd0*/  ISETP.GT.U32.AND P3, PT, R18, R7, PT ;  /* 0x000000071200720c */ /* 0x000fc60003f64070 */
[----:B------:R-:W-:Y:S02]  /*0ce0*/  IMAD.MOV R6, RZ, RZ, -R6 ;  /* 0x000000ffff067224 */ /* 0x000fe400078e0a06 */
[--C-:B------:R-:W-:Y:S02]  /*0cf0*/  @!P5 IMAD.IADD R9, R9, 0x1, -R18.reuse ;  /* 0x000000010909d824 */ /* 0x100fe400078e0a12 */
[----:B------:R-:W-:Y:S02]  /*0d00*/  IMAD R6, R18, R6, R11 ;  /* 0x0000000612067224 */ /* 0x000fe400078e020b */
[----:B------:R-:W-:Y:S02]  /*0d10*/  IMAD.MOV.U32 R41, RZ, RZ, R9 ;  /* 0x000000ffff297224 */ /* 0x000fe400078e0009 */
[----:B------:R-:W-:Y:S02]  /*0d20*/  VIADD R12, R2, 0x4 ;  /* 0x00000004020c7836 */ /* 0x000fe40000000000 */
[----:B------:R-:W-:Y:S01]  /*0d30*/  @!P6 IMAD.MOV R41, RZ, RZ, -R41 ;  /* 0x000000ffff29e224 */ /* 0x000fe200078e0a29 */
[----:B------:R-:W-:Y:S01]  /*0d40*/  ISETP.GT.U32.AND P6, PT, R18, R6, PT ;  /* 0x000000061200720c */ /* 0x000fe20003fc4070 */
[----:B------:R-:W-:Y:S01]  /*0d50*/  @!P3 IMAD.IADD R7, R7, 0x1, -R18 ;  /* 0x000000010707b824 */ /* 0x000fe200078e0a12 */
[----:B------:R-:W-:Y:S01]  /*0d60*/  IABS R13, R12 ;  /* 0x0000000c000d7213 */ /* 0x000fe20000000000 */
[----:B------:R-:W-:Y:S01]  /*0d70*/  VIADD R22, R2, 0x6 ;  /* 0x0000000602167836 */ /* 0x000fe20000000000 */
[----:B------:R-:W-:Y:S01]  /*0d80*/  ISETP.GT.U32.AND P3, PT, R18, R5, PT ;  /* 0x000000051200720c */ /* 0x000fe20003f64070 */
[----:B------:R-:W-:Y:S01]  /*0d90*/  VIADD R10, R2, 0x5 ;  /* 0x00000005020a7836 */ /* 0x000fe20000000000 */
[----:B------:R-:W-:Y:S01]  /*0da0*/  ISETP.GT.U32.AND P5, PT, R18, R7, PT ;  /* 0x000000071200720c */ /* 0x000fe20003fa4070 */
[----:B------:R-:W-:Y:S01]  /*0db0*/  IMAD.HI.U32 R8, R4, R13, RZ ;  /* 0x0000000d04087227 */ /* 0x000fe200078e00ff */
[----:B------:R-:W-:-:S02]  /*0dc0*/  IABS R9, R22 ;  /* 0x0000001600097213 */ /* 0x000fc40000000000 */
[----:B------:R-:W-:Y:S01]  /*0dd0*/  IABS R11, R10 ;  /* 0x0000000a000b7213 */ /* 0x000fe20000000000 */
[----:B------:R-:W-:Y:S02]  /*0de0*/  IMAD.MOV R8, RZ, RZ, -R8 ;  /* 0x000000ffff087224 */ /* 0x000fe400078e0a08 */
[--C-:B------:R-:W-:Y:S02]  /*0df0*/  @!P6 IMAD.IADD R6, R6, 0x1, -R18.reuse ;  /* 0x000000010606e824 */ /* 0x100fe400078e0a12 */
[C---:B------:R-:W-:Y:S02]  /*0e00*/  IMAD R8, R18.reuse, R8, R13 ;  /* 0x0000000812087224 */ /* 0x040fe400078e020d */
[----:B------:R-:W-:Y:S01]  /*0e10*/  @!P3 IMAD.IADD R5, R5, 0x1, -R18 ;  /* 0x000000010505b824 */ /* 0x000fe200078e0a12 */
[C---:B------:R-:W-:Y:S01]  /*0e20*/  ISETP.GT.U32.AND P6, PT, R18.reuse, R6, PT ;  /* 0x000000061200720c */ /* 0x040fe20003fc4070 */
[----:B------:R-:W-:Y:S01]  /*0e30*/  IMAD.MOV.U32 R13, RZ, RZ, R9 ;  /* 0x000000ffff0d7224 */ /* 0x000fe200078e0009 */
[----:B------:R-:W-:Y:S01]  /*0e40*/  ISETP.GT.U32.AND P3, PT, R18, R8, PT ;  /* 0x000000081200720c */ /* 0x000fe20003f64070 */
[----:B------:R-:W-:-:S04]  /*0e50*/  IMAD.HI.U32 R9, R4, R11, RZ ;  /* 0x0000000b04097227 */ /* 0x000fc800078e00ff */
[----:B------:R-:W-:Y:S02]  /*0e60*/  IMAD.MOV.U32 R25, RZ, RZ, R5 ;  /* 0x000000ffff197224 */ /* 0x000fe400078e0005 */
[----:B------:R-:W-:Y:S02]  /*0e70*/  VIADD R26, R2, 0x7 ;  /* 0x00000007021a7836 */ /* 0x000fe40000000000 */
[----:B------:R-:W-:Y:S02]  /*0e80*/  IMAD.MOV R9, RZ, RZ, -R9 ;  /* 0x000000ffff097224 */ /* 0x000fe400078e0a09 */
[----:B------:R-:W-:Y:S01]  /*0e90*/  @!P4 IMAD.MOV R25, RZ, RZ, -R25 ;  /* 0x000000ffff19c224 */ /* 0x000fe200078e0a19 */
[----:B------:R-:W-:Y:S01]  /*0ea0*/  ISETP.GE.AND P4, PT, R10, RZ, PT ;  /* 0x000000ff0a00720c */ /* 0x000fe20003f86270 */
[----:B------:R-:W-:Y:S01]  /*0eb0*/  IMAD R10, R18, R9, R11 ;  /* 0x00000009120a7224 */ /* 0x000fe200078e020b */
[----:B------:R-:W-:Y:S01]  /*0ec0*/  IABS R15, R26 ;  /* 0x0000001a000f7213 */ /* 0x000fe20000000000 */
[----:B------:R-:W-:-:S04]  /*0ed0*/  IMAD.HI.U32 R5, R4, R13, RZ ;  /* 0x0000000d04057227 */ /* 0x000fc800078e00ff */
[--C-:B------:R-:W-:Y:S01]  /*0ee0*/  @!P5 IMAD.IADD R7, R7, 0x1, -R18.reuse ;  /* 0x000000010707d824 */ /* 0x100fe200078e0a12 */
[----:B------:R-:W-:Y:S01]  /*0ef0*/  ISETP.GE.AND P5, PT, R12, RZ, PT ;  /* 0x000000ff0c00720c */ /* 0x000fe20003fa6270 */
[----:B------:R-:W-:Y:S01]  /*0f00*/  @!P6 IMAD.IADD R6, R6, 0x1, -R18 ;  /* 0x000000010606e824 */ /* 0x000fe200078e0a12 */
[----:B------:R-:W-:Y:S01]  /*0f10*/  ISETP.GT.U32.AND P6, PT, R18, R10, PT ;  /* 0x0000000a1200720c */ /* 0x000fe20003fc4070 */
[----:B------:R-:W-:Y:S02]  /*0f20*/  IMAD.MOV R12, RZ, RZ, -R5 ;  /* 0x000000ffff0c7224 */ /* 0x000fe400078e0a05 */
[----:B------:R-:W-:-:S04]  /*0f30*/  IMAD.HI.U32 R5, R4, R15, RZ ;  /* 0x0000000f04057227 */ /* 0x000fc800078e00ff */
[--C-:B------:R-:W-:Y:S02]  /*0f40*/  @!P3 IMAD.IADD R8, R8, 0x1, -R18.reuse ;  /* 0x000000010808b824 */ /* 0x100fe400078e0a12 */
[----:B------:R-:W-:Y:S02]  /*0f50*/  IMAD.MOV R5, RZ, RZ, -R5 ;  /* 0x000000ffff057224 */ /* 0x000fe400078e0a05 */
[C---:B------:R-:W-:Y:S01]  /*0f60*/  IMAD R11, R18.reuse, R12, R13 ;  /* 0x0000000c120b7224 */ /* 0x040fe200078e020d */
[C---:B------:R-:W-:Y:S01]  /*0f70*/  ISETP.GT.U32.AND P3, PT, R18.reuse, R8, PT ;  /* 0x000000081200720c */ /* 0x040fe20003f64070 */
[----:B------:R-:W-:Y:S02]  /*0f80*/  IMAD R12, R18, R5, R15 ;  /* 0x00000005120c7224 */ /* 0x000fe400078e020f */
[----:B------:R-:W-:Y:S02]  /*0f90*/  @!P6 IMAD.IADD R10, R10, 0x1, -R18 ;  /* 0x000000010a0ae824 */ /* 0x000fe400078e0a12 */
[----:B------:R-:W-:Y:S01]  /*0fa0*/  VIADD R28, R2, 0x8 ;  /* 0x00000008021c7836 */ /* 0x000fe20000000000 */
[----:B------:R-:W-:Y:S01]  /*0fb0*/  ISETP.GT.U32.AND P6, PT, R18, R12, PT ;  /* 0x0000000c1200720c */ /* 0x000fe20003fc4070 */
[----:B------:R-:W-:-:S02]  /*0fc0*/  IMAD.MOV.U32 R9, RZ, RZ, R7 ;  /* 0x000000ffff097224 */ /* 0x000fc400078e0007 */
[C---:B------:R-:W-:Y:S01]  /*0fd0*/  VIADD R30, R2.reuse, 0xa ;  /* 0x0000000a021e7836 */ /* 0x040fe20000000000 */
[----:B------:R-:W-:Y:S01]  /*0fe0*/  IABS R13, R28 ;  /* 0x0000001c000d7213 */ /* 0x000fe20000000000 */
[----:B------:R-:W-:Y:S02]  /*0ff0*/  VIADD R31, R2, 0xb ;  /* 0x0000000b021f7836 */ /* 0x000fe40000000000 */
[--C-:B------:R-:W-:Y:S01]  /*1000*/  @!P3 IMAD.IADD R8, R8, 0x1, -R18.reuse ;  /* 0x000000010808b824 */ /* 0x100fe200078e0a12 */
[C---:B------:R-:W-:Y:S01]  /*1010*/  ISETP.GT.U32.AND P3, PT, R18.reuse, R11, PT ;  /* 0x0000000b1200720c */ /* 0x040fe20003f64070 */
[----:B------:R-:W-:Y:S01]  /*1020*/  @!P1 IMAD.MOV R9, RZ, RZ, -R9 ;  /* 0x000000ffff099224 */ /* 0x000fe200078e0a09 */
[----:B------:R-:W-:Y:S01]  /*1030*/  ISETP.GT.U32.AND P1, PT, R18, R10, PT ;  /* 0x0000000a1200720c */ /* 0x000fe20003f24070 */
[----:B------:R-:W-:Y:S01]  /*1040*/  VIADD R29, R2, 0x9 ;  /* 0x00000009021d7836 */ /* 0x000fe20000000000 */
[----:B------:R-:W-:Y:S01]  /*1050*/  IABS R17, R30 ;  /* 0x0000001e00117213 */ /* 0x000fe20000000000 */
[----:B------:R-:W-:Y:S01]  /*1060*/  @!P6 IMAD.IADD R12, R12, 0x1, -R18 ;  /* 0x000000010c0ce824 */ /* 0x000fe200078e0a12 */
[----:B------:R-:W-:Y:S01]  /*1070*/  IABS R19, R31 ;  /* 0x0000001f00137213 */ /* 0x000fe20000000000 */
[----:B------:R-:W-:Y:S01]  /*1080*/  IMAD.HI.U32 R5, R4, R13, RZ ;  /* 0x0000000d04057227 */ /* 0x000fe200078e00ff */
[----:B------:R-:W-:-:S02]  /*1090*/  IABS R15, R29 ;  /* 0x0000001d000f7213 */ /* 0x000fc40000000000 */
[----:B------:R-:W-:Y:S01]  /*10a0*/  ISETP.GT.U32.AND P6, PT, R18, R12, PT ;  /* 0x0000000c1200720c */ /* 0x000fe20003fc4070 */
[----:B------:R-:W-:Y:S02]  /*10b0*/  IMAD.MOV R5, RZ, RZ, -R5 ;  /* 0x000000ffff057224 */ /* 0x000fe400078e0a05 */
[----:B------:R-:W-:-:S04]  /*10c0*/  IMAD.HI.U32 R7, R4, R17, RZ ;  /* 0x0000001104077227 */ /* 0x000fc800078e00ff */
[----:B------:R-:W-:Y:S02]  /*10d0*/  @!P3 IMAD.IADD R11, R11, 0x1, -R18 ;  /* 0x000000010b0bb824 */ /* 0x000fe400078e0a12 */
[----:B------:R-:W-:Y:S02]  /*10e0*/  IMAD R13, R18, R5, R13 ;  /* 0x00000005120d7224 */ /* 0x000fe400078e020d */
[----:B------:R-:W-:Y:S01]  /*10f0*/  IMAD.HI.U32 R14, R4, R19, RZ ;  /* 0x00000013040e7227 */ /* 0x000fe200078e00ff */
[----:B------:R-:W-:-:S03]  /*1100*/  ISETP.GT.U32.AND P3, PT, R18, R11, PT ;  /* 0x0000000b1200720c */ /* 0x000fc60003f64070 */
[----:B------:R-:W-:Y:S02]  /*1110*/  IMAD.MOV R16, RZ, RZ, -R7 ;  /* 0x000000ffff107224 */ /* 0x000fe400078e0a07 */
[----:B------:R-:W-:Y:S02]  /*1120*/  VIADD R32, R2, 0xc ;  /* 0x0000000c02207836 */ /* 0x000fe40000000000 */
[----:B------:R-:W-:-:S04]  /*1130*/  IMAD.HI.U32 R5, R4, R15, RZ ;  /* 0x0000000f04057227 */ /* 0x000fc800078e00ff */
[----:B------:R-:W-:Y:S02]  /*1140*/  IMAD.MOV R20, RZ, RZ, -R14 ;  /* 0x000000ffff147224 */ /* 0x000fe400078e0a0e */
[--C-:B------:R-:W-:Y:S01]  /*1150*/  @!P1 IMAD.IADD R10, R10, 0x1, -R18.reuse ;  /* 0x000000010a0a9824 */ /* 0x100fe200078e0a12 */
[C---:B------:R-:W-:Y:S01]  /*1160*/  ISETP.GT.U32.AND P1, PT, R18.reuse, R13, PT ;  /* 0x0000000d1200720c */ /* 0x040fe20003f24070 */
[----:B------:R-:W-:Y:S01]  /*1170*/  IMAD R14, R18, R16, R17 ;  /* 0x00000010120e7224 */ /* 0x000fe200078e0211 */
[----:B------:R-:W-:Y:S01]  /*1180*/  IABS R17, R32 ;  /* 0x0000002000117213 */ /* 0x000fe20000000000 */
[----:B------:R-:W-:Y:S02]  /*1190*/  IMAD.MOV R5, RZ, RZ, -R5 ;  /* 0x000000ffff057224 */ /* 0x000fe400078e0a05 */
[----:B------:R-:W-:Y:S01]  /*11a0*/  @!P6 IMAD.IADD R12, R12, 0x1, -R18 ;  /* 0x000000010c0ce824 */ /* 0x000fe200078e0a12 */
[C---:B------:R-:W-:Y:S01]  /*11b0*/  ISETP.GT.U32.AND P6, PT, R18.reuse, R14, PT ;  /* 0x0000000e1200720c */ /* 0x040fe20003fc4070 */
[----:B------:R-:W-:-:S02]  /*11c0*/  IMAD R7, R18, R5, R15 ;  /* 0x0000000512077224 */ /* 0x000fc400078e020f */
[----:B------:R-:W-:-:S04]  /*11d0*/  IMAD.HI.U32 R5, R4, R17, RZ ;  /* 0x0000001104057227 */ /* 0x000fc800078e00ff */
[C---:B------:R-:W-:Y:S01]  /*11e0*/  IMAD R15, R18.reuse, R20, R19 ;  /* 0x00000014120f7224 */ /* 0x040fe200078e0213 */
[----:B------:R-:W-:Y:S01]  /*11f0*/  IABS R19, R2 ;  /* 0x0000000200137213 */ /* 0x000fe20000000000 */
[----:B------:R-:W-:Y:S02]  /*1200*/  IMAD.MOV R5, RZ, RZ, -R5 ;  /* 0x000000ffff057224 */ /* 0x000fe400078e0a05 */
[--C-:B------:R-:W-:Y:S01]  /*1210*/  @!P3 IMAD.IADD R11, R11, 0x1, -R18.reuse ;  /* 0x000000010b0bb824 */ /* 0x100fe200078e0a12 */
[C---:B------:R-:W-:Y:S01]  /*1220*/  ISETP.GT.U32.AND P3, PT, R18.reuse, R7, PT ;  /* 0x000000071200720c */ /* 0x040fe20003f64070 */
[----:B------:R-:W-:Y:S01]  /*1230*/  @!P1 IMAD.IADD R13, R13, 0x1, -R18 ;  /* 0x000000010d0d9824 */ /* 0x000fe200078e0a12 */
[C---:B------:R-:W-:Y:S01]  /*1240*/  ISETP.GT.U32.AND P1, PT, R18.reuse, R15, PT ;  /* 0x0000000f1200720c */ /* 0x040fe20003f24070 */
[----:B------:R-:W-:Y:S02]  /*1250*/  IMAD R16, R18, R5, R17 ;  /* 0x0000000512107224 */ /* 0x000fe400078e0211 */
[----:B------:R-:W-:-:S02]  /*1260*/  VIADD R33, R2, 0xd ;  /* 0x0000000d02217836 */ /* 0x000fc40000000000 */
[----:B------:R-:W-:Y:S01]  /*1270*/  @!P6 IMAD.IADD R14, R14, 0x1, -R18 ;  /* 0x000000010e0ee824 */ /* 0x000fe200078e0a12 */
[----:B------:R-:W-:Y:S01]  /*1280*/  ISETP.GT.U32.AND P6, PT, R18, R16, PT ;  /* 0x000000101200720c */ /* 0x000fe20003fc4070 */
[----:B------:R-:W-:Y:S01]  /*1290*/  VIADD R34, R2, 0xe ;  /* 0x0000000e02227836 */ /* 0x000fe20000000000 */
[----:B------:R-:W-:Y:S01]  /*12a0*/  IABS R21, R33 ;  /* 0x0000002100157213 */ /* 0x000fe20000000000 */
[----:B------:R-:W-:Y:S01]  /*12b0*/  @!P2 IMAD.MOV R6, RZ, RZ, -R6 ;  /* 0x000000ffff06a224 */ /* 0x000fe200078e0a06 */
[----:B------:R-:W-:Y:S01]  /*12c0*/  ISETP.GT.U32.AND P2, PT, R18, R13, PT ;  /* 0x0000000d1200720c */ /* 0x000fe20003f44070 */
[----:B------:R-:W-:Y:S01]  /*12d0*/  @!P3 IMAD.IADD R7, R7, 0x1, -R18 ;  /* 0x000000010707b824 */ /* 0x000fe200078e0a12 */
[----:B------:R-:W-:Y:S01]  /*12e0*/  IABS R27, R34 ;  /* 0x00000022001b7213 */ /* 0x000fe20000000000 */
[----:B------:R-:W-:Y:S01]  /*12f0*/  IMAD.HI.U32 R17, R4, R21, RZ ;  /* 0x0000001504117227 */ /* 0x000fe200078e00ff */
[----:B------:R-:W-:-:S03]  /*1300*/  ISETP.GE.AND P3, PT, R22, RZ, PT ;  /* 0x000000ff1600720c */ /* 0x000fc60003f66270 */
[----:B------:R-:W-:Y:S01]  /*1310*/  @!P1 IMAD.IADD R15, R15, 0x1, -R18 ;  /* 0x000000010f0f9824 */ /* 0x000fe200078e0a12 */
[----:B------:R-:W-:Y:S01]  /*1320*/  ISETP.GE.AND P1, PT, R26, RZ, PT ;  /* 0x000000ff1a00720c */ /* 0x000fe20003f26270 */
[----:B------:R-:W-:Y:S02]  /*1330*/  IMAD.MOV R20, RZ, RZ, -R17 ;  /* 0x000000ffff147224 */ /* 0x000fe400078e0a11 */
[----:B------:R-:W-:Y:S01]  /*1340*/  @!P5 IMAD.MOV R8, RZ, RZ, -R8 ;  /* 0x000000ffff08d224 */ /* 0x000fe200078e0a08 */
[----:B------:R-:W-:Y:S01]  /*1350*/  ISETP.GT.U32.AND P5, PT, R18, R7, PT ;  /* 0x000000071200720c */ /* 0x000fe20003fa4070 */
[----:B------:R-:W-:-:S04]  /*1360*/  IMAD.HI.U32 R17, R4, R27, RZ ;  /* 0x0000001b04117227 */ /* 0x000fc800078e00ff */
[----:B------:R-:W-:-:S04]  /*1370*/  IMAD.HI.U32 R5, R4, R19, RZ ;  /* 0x0000001304057227 */ /* 0x000fc800078e00ff */
[----:B------:R-:W-:Y:S01]  /*1380*/  @!P6 IMAD.IADD R16, R16, 0x1, -R18 ;  /* 0x000000011010e824 */ /* 0x000fe200078e0a12 */
[C---:B------:R-:W-:Y:S01]  /*1390*/  ISETP.GT.U32.AND P6, PT, R18.reuse, R14, PT ;  /* 0x0000000e1200720c */ /* 0x040fe20003fc4070 */
[----:B------:R-:W-:Y:S01]  /*13a0*/  @!P4 IMAD.MOV R10, RZ, RZ, -R10 ;  /* 0x000000ffff0ac224 */ /* 0x000fe200078e0a0a */
[C---:B------:R-:W-:Y:S01]  /*13b0*/  ISETP.GT.U32.AND P4, PT, R18.reuse, R15, PT ;  /* 0x0000000f1200720c */ /* 0x040fe20003f84070 */
[----:B------:R-:W-:Y:S02]  /*13c0*/  IMAD.MOV R17, RZ, RZ, -R17 ;  /* 0x000000ffff117224 */ /* 0x000fe400078e0a11 */
[----:B------:R-:W-:Y:S02]  /*13d0*/  IMAD.MOV R5, RZ, RZ, -R5 ;  /* 0x000000ffff057224 */ /* 0x000fe400078e0a05 */
[C---:B------:R-:W-:Y:S01]  /*13e0*/  IMAD R4, R18.reuse, R20, R21 ;  /* 0x0000001412047224 */ /* 0x040fe200078e0215 */
[C---:B------:R-:W-:Y:S01]  /*13f0*/  LOP3.LUT R20, R3.reuse, 0xc, RZ, 0xfc, !PT ;  /* 0x0000000c03147812 */ /* 0x040fe200078efcff */
[C---:B------:R-:W-:Y:S01]  /*1400*/  IMAD R17, R18.reuse, R17, R27 ;  /* 0x0000001112117224 */ /* 0x040fe200078e021b */
[----:B------:R-:W0:Y:S01]  /*1410*/  LDS R21, [UR9] ;  /* 0x00000009ff157984 */ /* 0x000e220008000800 */
[C---:B------:R-:W-:Y:S01]  /*1420*/  IMAD R5, R18.reuse, R5, R19 ;  /* 0x0000000512057224 */ /* 0x040fe200078e0213 */
[----:B------:R-:W-:Y:S01]  /*1430*/  LOP3.LUT R19, R3, 0xa, RZ, 0xfc, !PT ;  /* 0x0000000a03137812 */ /* 0x000fe200078efcff */
[----:B------:R-:W-:Y:S01]  /*1440*/  @!P1 IMAD.MOV R12, RZ, RZ, -R12 ;  /* 0x000000ffff0c9224 */ /* 0x000fe200078e0a0c */
[C---:B------:R-:W-:Y:S01]  /*1450*/  ISETP.GT.U32.AND P1, PT, R18.reuse, R4, PT ;  /* 0x000000041200720c */ /* 0x040fe20003f24070 */
[--C-:B------:R-:W-:Y:S01]  /*1460*/  @!P2 IMAD.IADD R13, R13, 0x1, -R18.reuse ;  /* 0x000000010d0da824 */ /* 0x100fe200078e0a12 */
[C---:B------:R-:W-:Y:S01]  /*1470*/  ISETP.GT.U32.AND P2, PT, R18.reuse, R17, PT ;  /* 0x000000111200720c */ /* 0x040fe20003f44070 */
[--C-:B------:R-:W-:Y:S01]  /*1480*/  @!P5 IMAD.IADD R7, R7, 0x1, -R18.reuse ;  /* 0x000000010707d824 */ /* 0x100fe200078e0a12 */
[----:B------:R-:W-:Y:S01]  /*1490*/  ISETP.GT.U32.AND P5, PT, R18, R5, PT ;  /* 0x000000051200720c */ /* 0x000fe20003fa4070 */
[--C-:B------:R-:W-:Y:S01]  /*14a0*/  @!P6 IMAD.IADD R14, R14, 0x1, -R18.reuse ;  /* 0x000000010e0ee824 */ /* 0x100fe200078e0a12 */
[----:B------:R-:W-:Y:S01]  /*14b0*/  ISETP.GE.AND P6, PT, R28, RZ, PT ;  /* 0x000000ff1c00720c */ /* 0x000fe20003fc6270 */
[----:B------:R-:W-:Y:S01]  /*14c0*/  @!P4 IMAD.IADD R15, R15, 0x1, -R18 ;  /* 0x000000010f0fc824 */ /* 0x000fe200078e0a12 */
[----:B------:R-:W-:Y:S01]  /*14d0*/  ISETP.GE.AND P4, PT, R29, RZ, PT ;  /* 0x000000ff1d00720c */ /* 0x000fe20003f86270 */
[----:B------:R-:W-:Y:S01]  /*14e0*/  @!P3 IMAD.MOV R11, RZ, RZ, -R11 ;  /* 0x000000ffff0bb224 */ /* 0x000fe200078e0a0b */
[----:B------:R-:W-:Y:S01]  /*14f0*/  BAR.SYNC.DEFER_BLOCKING 0x0 ;  /* 0x0000000000007b1d */ /* 0x000fe20000010000 */
[----:B------:R-:W-:Y:S01]  /*1500*/  ISETP.GT.U32.AND P3, PT, R18, R16, PT ;  /* 0x000000101200720c */ /* 0x000fe20003f64070 */
[----:B------:R-:W-:-:S02]  /*1510*/  IMAD R40, R3, UR14, RZ ;  /* 0x0000000e03287c24 */ /* 0x000fc4000f8e02ff */
[--C-:B------:R-:W-:Y:S01]  /*1520*/  @!P1 IMAD.IADD R4, R4, 0x1, -R18.reuse ;  /* 0x0000000104049824 */ /* 0x100fe200078e0a12 */
[----:B------:R-:W-:Y:S01]  /*1530*/  ISETP.GE.AND P1, PT, R31, RZ, PT ;  /* 0x000000ff1f00720c */ /* 0x000fe20003f26270 */
[--C-:B------:R-:W-:Y:S01]  /*1540*/  @!P2 IMAD.IADD R17, R17, 0x1, -R18.reuse ;  /* 0x000000011111a824 */ /* 0x100fe200078e0a12 */
[----:B------:R-:W-:Y:S01]  /*1550*/  ISETP.GE.AND P2, PT, R32, RZ, PT ;  /* 0x000000ff2000720c */ /* 0x000fe20003f46270 */
[--C-:B------:R-:W-:Y:S01]  /*1560*/  @!P5 IMAD.IADD R5, R5, 0x1, -R18.reuse ;  /* 0x000000010505d824 */ /* 0x100fe200078e0a12 */
[C---:B------:R-:W-:Y:S01]  /*1570*/  ISETP.GT.U32.AND P5, PT, R18.reuse, R4, PT ;  /* 0x000000041200720c */ /* 0x040fe20003fa4070 */
[----:B------:R-:W-:Y:S01]  /*1580*/  IMAD.MOV.U32 R31, RZ, RZ, R7 ;  /* 0x000000ffff1f7224 */ /* 0x000fe200078e0007 */
[----:B------:R-:W-:Y:S01]  /*1590*/  LOP3.LUT R7, R3, 0xe, RZ, 0xfc, !PT ;  /* 0x0000000e03077812 */ /* 0x000fe200078efcff */
[----:B------:R-:W-:Y:S01]  /*15a0*/  @!P6 IMAD.MOV R13, RZ, RZ, -R13 ;  /* 0x000000ffff0de224 */ /* 0x000fe200078e0a0d */
[C---:B------:R-:W-:Y:S01]  /*15b0*/  ISETP.GT.U32.AND P6, PT, R18.reuse, R17, PT ;  /* 0x000000111200720c */ /* 0x040fe20003fc4070 */
[----:B------:R-:W-:Y:S01]  /*15c0*/  @!P4 IMAD.MOV R31, RZ, RZ, -R31 ;  /* 0x000000ffff1fc224 */ /* 0x000fe200078e0a1f */
[----:B------:R-:W-:Y:S01]  /*15d0*/  ISETP.GT.U32.AND P4, PT, R18, R5, PT ;  /* 0x000000051200720c */ /* 0x000fe20003f84070 */
[----:B------:R-:W-:Y:S01]  /*15e0*/  @!P3 IMAD.IADD R16, R16, 0x1, -R18 ;  /* 0x000000011010b824 */ /* 0x000fe200078e0a12 */
[----:B------:R-:W-:Y:S01]  /*15f0*/  ISETP.GE.AND P3, PT, R30, RZ, PT ;  /* 0x000000ff1e00720c */ /* 0x000fe20003f66270 */
[----:B------:R-:W-:Y:S01]  /*1600*/  @!P1 IMAD.MOV R15, RZ, RZ, -R15 ;  /* 0x000000ffff0f9224 */ /* 0x000fe200078e0a0f */
[----:B------:R-:W-:Y:S01]  /*1610*/  PLOP3.LUT P1, PT, PT, PT, UP1, 0x80, 0x8 ;  /* 0x000000000008781c */ /* 0x000fe20003f2f018 */
[----:B------:R-:W-:Y:S01]  /*1620*/  @!P2 IMAD.MOV R16, RZ, RZ, -R16 ;  /* 0x000000ffff10a224 */ /* 0x000fe200078e0a10 */
[----:B------:R-:W-:Y:S01]  /*1630*/  PLOP3.LUT P2, PT, PT, PT, UP1, 0x80, 0x8 ;  /* 0x000000000008781c */ /* 0x000fe20003f4f018 */
[----:B------:R-:W-:Y:S01]  /*1640*/  @!P5 IMAD.IADD R4, R4, 0x1, -R18 ;  /* 0x000000010404d824 */ /* 0x000fe200078e0a12 */
[----:B------:R-:W-:-:S02]  /*1650*/  ISETP.GE.AND P5, PT, R33, RZ, PT ;  /* 0x000000ff2100720c */ /* 0x000fc40003fa6270 */
[----:B------:R-:W-:Y:S01]  /*1660*/  ISETP.LT.AND P2, PT, R7, UR12, P2 ;  /* 0x0000000c07007c0c */ /* 0x000fe20009741270 */
[--C-:B------:R-:W-:Y:S01]  /*1670*/  @!P6 IMAD.IADD R17, R17, 0x1, -R18.reuse ;  /* 0x000000011111e824 */ /* 0x100fe200078e0a12 */
[----:B------:R-:W-:Y:S01]  /*1680*/  ISETP.GE.AND P6, PT, R34, RZ, PT ;  /* 0x000000ff2200720c */ /* 0x000fe20003fc6270 */
[----:B------:R-:W-:Y:S01]  /*1690*/  @!P4 IMAD.IADD R5, R5, 0x1, -R18 ;  /* 0x000000010505c824 */ /* 0x000fe200078e0a12 */
[----:B------:R-:W-:Y:S01]  /*16a0*/  ISETP.GE.AND P4, PT, R2, RZ, PT ;  /* 0x000000ff0200720c */ /* 0x000fe20003f86270 */
[----:B------:R-:W-:Y:S01]  /*16b0*/  IMAD.U32 R7, RZ, RZ, UR14 ;  /* 0x0000000eff077e24 */ /* 0x000fe2000f8e00ff */
[----:B0-----:R-:W-:Y:S01]  /*16c0*/  R2UR UR10, R21 ;  /* 0x00000000150a72ca */ /* 0x001fe200000e0000 */
[----:B------:R-:W-:Y:S01]  /*16d0*/  @!P3 IMAD.MOV R14, RZ, RZ, -R14 ;  /* 0x000000ffff0eb224 */ /* 0x000fe200078e0a0e */
[----:B------:R-:W-:Y:S01]  /*16e0*/  PLOP3.LUT P3, PT, PT, PT, UP1, 0x80, 0x8 ;  /* 0x000000000008781c */ /* 0x000fe20003f6f018 */
[----:B------:R-:W-:Y:S01]  /*16f0*/  IMAD R39, R7, 0x2, R40 ;  /* 0x0000000207277824 */ /* 0x000fe200078e0228 */
[----:B------:R-:W-:Y:S01]  /*1700*/  ISETP.LT.AND P1, PT, R20, UR12, P1 ;  /* 0x0000000c14007c0c */ /* 0x000fe20008f21270 */
[----:B------:R-:W-:Y:S01]  /*1710*/  IMAD.MOV.U32 R21, RZ, RZ, R4 ;  /* 0x000000ffff157224 */ /* 0x000fe200078e0004 */
[----:B------:R-:W-:Y:S01]  /*1720*/  ISETP.LT.AND P3, PT, R19, UR12, P3 ;  /* 0x0000000c13007c0c */ /* 0x000fe20009f61270 */
[----:B------:R-:W-:Y:S01]  /*1730*/  IMAD.MOV.U32 R37, RZ, RZ, R17 ;  /* 0x000000ffff257224 */ /* 0x000fe200078e0011 */
[----:B------:R-:W-:Y:S01]  /*1740*/  LOP3.LUT R4, RZ, R23, RZ, 0x33, !PT ;  /* 0x00000017ff047212 */ /* 0x000fe200078e33ff */
[----:B------:R-:W-:-:S02]  /*1750*/  IMAD R19, R7, 0x2, R39 ;  /* 0x0000000207137824 */ /* 0x000fc400078e0227 */
[----:B------:R-:W-:Y:S01]  /*1760*/  @!P5 IMAD.MOV R21, RZ, RZ, -R21 ;  /* 0x000000ffff15d224 */ /* 0x000fe200078e0a15 */
[----:B------:R-:W-:Y:S01]  /*1770*/  ISETP.NE.U32.AND P5, PT, R141, RZ, PT ;  /* 0x000000ff8d00720c */ /* 0x000fe20003fa5070 */
[----:B------:R-:W-:Y:S01]  /*1780*/  @!P6 IMAD.MOV R37, RZ, RZ, -R37 ;  /* 0x000000ffff25e224 */ /* 0x000fe200078e0a25 */
[----:B------:R-:W-:Y:S01]  /*1790*/  ISETP.NE.AND P6, PT, R23, RZ, PT ;  /* 0x000000ff1700720c */ /* 0x000fe20003fc5270 */
[----:B------:R-:W-:Y:S01]  /*17a0*/  IMAD R18, R7, 0x2, R19 ;  /* 0x0000000207127824 */ /* 0x000fe200078e0213 */
[----:B------:R-:W-:Y:S01]  /*17b0*/  UIADD3 UR11, UPT, UPT, UR10, UR4, URZ ;  /* 0x000000040a0b7290 */ /* 0x000fe2000fffe0ff */
[----:B------:R-:W-:Y:S01]  /*17c0*/  @!P4 IMAD.MOV R5, RZ, RZ, -R5 ;  /* 0x000000ffff05c224 */ /* 0x000fe200078e0a05 */
[----:B------:R-:W-:Y:S10]  /*17d0*/  BRA.U UP0, `(.L_x_5) ;  /* 0x0000000100187547 */ /* 0x000ff4000b800000 */
[----:B------:R-:W-:Y:S01]  /*17e0*/  ELECT P4, URZ, PT ;  /* 0x0000000000ff782f */ /* 0x000fe20003880000 */
[----:B------:R-:W-:Y:S01]  /*17f0*/  IMAD.MOV.U32 R17, RZ, RZ, 0x1 ;  /* 0x00000001ff117424 */ /* 0x000fe200078e00ff */
[----:B------:R-:W-:Y:S01]  /*1800*/  UMOV UR4, 0x40 ;  /* 0x0000004000047882 */ /* 0x000fe20000000000 */
[----:B------:R-:W-:Y:S01]  /*1810*/  UVIRTCOUNT.DEALLOC.SMPOOL 0x80 ;  /* 0x000000800000784c */ /* 0x000fe20000000000 */
[----:B------:R-:W-:-:S09]  /*1820*/  ULEA UR4, UR5, UR4, 0x18 ;  /* 0x0000000405047291 */ /* 0x000fd2000f8ec0ff */
[----:B------:R0:W-:Y:S03]  /*1830*/  @P4 STS.U8 [UR4], R17 ;  /* 0x00000011ff004988 */ /* 0x0001e60008000004 */
.L_x_5:
[----:B------:R-:W-:Y:S01]  /*1840*/  STTM.16dp32bit_t0_t15.x8 tmem[UR11], RZ ;  /* 0x000000ff000079ed */ /* 0x000fe2000898000b */
[----:B------:R-:W-:Y:S01]  /*1850*/  STTM.16dp32bit_t16_t31.x8 tmem[UR11+0x8], RZ ;  /* 0x000008ff000079ed */ /* 0x000fe200089a000b */
[----:B------:R-:W1:Y:S02]  /*1860*/  FENCE.VIEW.ASYNC.T ;  /* 0x00000000000073c6 */ /* 0x000e640000000200 */
[----:B-1----:R-:W-:Y:S01]  /*1870*/  VOTEU.ALL UP2, P5 ;  /* 0x0000000000ff7886 */ /* 0x002fe20002840000 */
[----:B------:R-:W-:Y:S01]  /*1880*/  IMAD R20, R24, UR13, RZ ;  /* 0x0000000d18147c24 */ /* 0x000fe2000f8e02ff */
[----:B------:R-:W-:Y:S01]  /*1890*/  UMOV UR13, UR17 ;  /* 0x00000011000d7c82 */ /* 0x000fe20008000000 */
[----:B------:R-:W-:Y:S01]  /*18a0*/  VOTEU.ALL UP3, P5 ;  /* 0x0000000000ff7886 */ /* 0x000fe20002860000 */
[----:B------:R-:W-:Y:S01]  /*18b0*/  SEL R28, R4, R6, !P6 ;  /* 0x00000006041c7207 */ /* 0x000fe20007000000 */
[----:B------:R-:W-:Y:S01]  /*18c0*/  IMAD.SHL.U32 R92, R20, 0x2, RZ ;  /* 0x00000002145c7824 */ /* 0x000fe200078e00ff */
[----:B------:R-:W-:-:S04]  /*18d0*/  @!UP2 UIADD3 UR4, UPT, UPT, -UR6, 0x100000, URZ ;  /* 0x001000000604a890 */ /* 0x000fc8000fffe1ff */
[----:B------:R-:W-:Y:S02]  /*18e0*/  @!UP2 USHF.L.U32 UR5, UR4, 0xb, URZ ;  /* 0x0000000b0405a899 */ /* 0x000fe400080006ff */
[----:B------:R-:W-:Y:S01]  /*18f0*/  @!UP2 USHF.L.U32 UR4, UR4, 0x1, URZ ;  /* 0x000000010404a899 */ /* 0x000fe200080006ff */
[----:B------:R-:W-:Y:S01]  /*1900*/  BAR.SYNC.DEFER_BLOCKING 0x0 ;  /* 0x0000000000007b1d */ /* 0x000fe20000010000 */
[----:B------:R-:W-:Y:S01]  /*1910*/  IMAD R6, R7, 0x2, R18 ;  /* 0x0000000207067824 */ /* 0x000fe200078e0212 */
[----:B------:R-:W-:Y:S02]  /*1920*/  SEL R34, R4, R11, !P6 ;  /* 0x0000000b04227207 */ /* 0x000fe40007000000 */
[----:B------:R-:W-:Y:S02]  /*1930*/  IADD3 R45, P4, PT, R92, UR24, RZ ;  /* 0x000000185c2d7c10 */ /* 0x000fe4000ff9e0ff */
[C---:B------:R-:W-:Y:S01]  /*1940*/  SEL R33, R4.reuse, R13, !P6 ;  /* 0x0000000d04217207 */ /* 0x040fe20007000000 */
[----:B------:R-:W1:Y:S01]  /*1950*/  LDCU.64 UR18, c[0x0][0x380] ;  /* 0x00007000ff1277ac */ /* 0x000e620008000a00 */
[----:B0-----:R-:W-:-:S02]  /*1960*/  SEL R17, R4, R15, !P6 ;  /* 0x0000000f04117207 */ /* 0x001fc40007000000 */
[C---:B------:R-:W-:Y:S02]  /*1970*/  SEL R23, R4.reuse, R5, !P6 ;  /* 0x0000000504177207 */ /* 0x040fe40007000000 */
[C---:B------:R-:W-:Y:S02]  /*1980*/  SEL R25, R4.reuse, R25, !P6 ;  /* 0x0000001904197207 */ /* 0x040fe40007000000 */
[C---:B------:R-:W-:Y:S02]  /*1990*/  SEL R26, R4.reuse, R9, !P6 ;  /* 0x00000009041a7207 */ /* 0x040fe40007000000 */
[C---:B------:R-:W-:Y:S01]  /*19a0*/  SEL R29, R4.reuse, R8, !P6 ;  /* 0x00000008041d7207 */ /* 0x040fe20007000000 */
[----:B------:R-:W-:Y:S01]  /*19b0*/  IMAD R8, R7, 0x2, R6 ;  /* 0x0000000207087824 */ /* 0x000fe200078e0206 */
[C---:B------:R-:W-:Y:S02]  /*19c0*/  SEL R32, R4.reuse, R10, !P6 ;  /* 0x0000000a04207207 */ /* 0x040fe40007000000 */
[----:B------:R-:W-:-:S02]  /*19d0*/  SEL R35, R4, R12, !P6 ;  /* 0x0000000c04237207 */ /* 0x000fc40007000000 */
[C---:B------:R-:W-:Y:S01]  /*19e0*/  SEL R31, R4.reuse, R31, !P6 ;  /* 0x0000001f041f7207 */ /* 0x040fe20007000000 */
[----:B------:R-:W0:Y:S02]  /*19f0*/  FENCE.VIEW.ASYNC.S ;  /* 0x00000000000073c6 */ /* 0x000e240000000000 */
[----:B0-----:R0:W2:Y:S01]  /*1a00*/  @!UP3 SYNCS.EXCH.64 URZ, [UR13], UR4 ;  /* 0x000000040dffb5b2 */ /* 0x0010a20008000100 */
[C---:B------:R-:W-:Y:S02]  /*1a10*/  SEL R27, R4.reuse, R14, !P6 ;  /* 0x0000000e041b7207 */ /* 0x040fe40007000000 */
[C---:B------:R-:W-:Y:S02]  /*1a20*/  SEL R16, R4.reuse, R16, !P6 ;  /* 0x0000001004107207 */ /* 0x040fe40007000000 */
[C---:B------:R-:W-:Y:S02]  /*1a30*/  SEL R15, R4.reuse, R21, !P6 ;  /* 0x00000015040f7207 */ /* 0x040fe40007000000 */
[----:B------:R-:W-:-:S02]  /*1a40*/  SEL R13, R4, R37, !P6 ;  /* 0x00000025040d7207 */ /* 0x000fc40007000000 */
[----:B------:R-:W-:Y:S02]  /*1a50*/  SEL R11, R4, R41, !P6 ;  /* 0x00000029040b7207 */ /* 0x000fe40007000000 */
[----:B------:R-:W-:Y:S01]  /*1a60*/  LEA.HI.X.SX32 R43, R20, UR25, 0x1, P4 ;  /* 0x00000019142b7c11 */ /* 0x000fe2000a0f0eff */
[----:B0-----:R-:W0:Y:S01]  /*1a70*/  LDCU UR4, c[0x0][0x3b0] ;  /* 0x00007600ff0477ac */ /* 0x001e220008000800 */
[-C--:B------:R-:W-:Y:S02]  /*1a80*/  LEA R4, P4, R6, R45.reuse, 0x1 ;  /* 0x0000002d06047211 */ /* 0x080fe400078808ff */
[----:B------:R-:W-:Y:S02]  /*1a90*/  LEA R36, P6, R8, R45, 0x1 ;  /* 0x0000002d08247211 */ /* 0x000fe400078c08ff */
[-C--:B------:R-:W-:Y:S01]  /*1aa0*/  LEA.HI.X.SX32 R5, R6, R43.reuse, 0x1, P4 ;  /* 0x0000002b06057211 */ /* 0x080fe200020f0eff */
[----:B------:R-:W-:Y:S01]  /*1ab0*/  IMAD R6, R7, 0x2, R8 ;  /* 0x0000000207067824 */ /* 0x000fe200078e0208 */
[----:B------:R-:W-:-:S02]  /*1ac0*/  LEA.HI.X.SX32 R37, R8, R43, 0x1, P6 ;  /* 0x0000002b08257211 */ /* 0x000fc400030f0eff */
[----:B------:R-:W-:Y:S01]  /*1ad0*/  PRMT R10, RZ, 0x7610, R10 ;  /* 0x00007610ff0a7816 */ /* 0x000fe2000000000a */
[----:B--2---:R-:W-:Y:S01]  /*1ae0*/  BAR.SYNC.DEFER_BLOCKING 0x0 ;  /* 0x0000000000007b1d */ /* 0x004fe20000010000 */
[----:B------:R-:W-:-:S04]  /*1af0*/  LEA R46, P6, R6, R45, 0x1 ;  /* 0x0000002d062e7211 */ /* 0x000fc800078c08ff */
[----:B------:R-:W-:Y:S01]  /*1b00*/  LEA.HI.X.SX32 R47, R6, R43, 0x1, P6 ;  /* 0x0000002b062f7211 */ /* 0x000fe200030f0eff */
[----:B------:R-:W-:-:S04]  /*1b10*/  IMAD R6, R7, 0x2, R6 ;  /* 0x0000000207067824 */ /* 0x000fc800078e0206 */
[----:B------:R-:W-:Y:S01]  /*1b20*/  IMAD R22, R7, 0x2, R6 ;  /* 0x0000000207167824 */ /* 0x000fe200078e0206 */
[----:B------:R-:W-:Y:S02]  /*1b30*/  LOP3.LUT R9, R3, 0x10, RZ, 0xfc, !PT ;  /* 0x0000001003097812 */ /* 0x000fe400078efcff */
[----:B------:R-:W-:Y:S02]  /*1b40*/  PLOP3.LUT P4, PT, PT, PT, UP1, 0x80, 0x8 ;  /* 0x000000000008781c */ /* 0x000fe40003f8f018 */
[----:B------:R-:W-:Y:S01]  /*1b50*/  PRMT R8, RZ, 0x7610, R8 ;  /* 0x00007610ff087816 */ /* 0x000fe20000000008 */
[----:B------:R2:W3:Y:S01]  /*1b60*/  @P0 LDG.E.U16 R10, desc[UR22][R4.64] ;  /* 0x00000016040a0981 */ /* 0x0004e2000c1e1500 */
[----:B------:R-:W-:Y:S02]  /*1b70*/  ISETP.LT.AND P4, PT, R9, UR12, P4 ;  /* 0x0000000c09007c0c */ /* 0x000fe4000a781270 */
[----:B------:R-:W-:Y:S02]  /*1b80*/  LOP3.LUT R12, R3, 0x12, RZ, 0xfc, !PT ;  /* 0x00000012030c7812 */ /* 0x000fe400078efcff */
[----:B------:R4:W5:Y:S01]  /*1b90*/  @P3 LDG.E.U16 R8, desc[UR22][R36.64] ;  /* 0x0000001624083981 */ /* 0x000962000c1e1500 */
[----:B------:R-:W-:-:S02]  /*1ba0*/  PLOP3.LUT P0, PT, PT, PT, UP1, 0x80, 0x8 ;  /* 0x000000000008781c */ /* 0x000fc40003f0f018 */
[----:B------:R-:W-:Y:S02]  /*1bb0*/  PRMT R9, RZ, 0x7610, R9 ;  /* 0x00007610ff097816 */ /* 0x000fe40000000009 */
[----:B------:R-:W-:Y:S02]  /*1bc0*/  ISETP.LT.AND P0, PT, R12, UR12, P0 ;  /* 0x0000000c0c007c0c */ /* 0x000fe40008701270 */
[C---:B--2---:R-:W-:Y:S02]  /*1bd0*/  LEA R4, P6, R6.reuse, R45, 0x1 ;  /* 0x0000002d06047211 */ /* 0x044fe400078c08ff */
[----:B------:R-:W-:Y:S01]  /*1be0*/  PLOP3.LUT P3, PT, PT, PT, UP1, 0x80, 0x8 ;  /* 0x000000000008781c */ /* 0x000fe20003f6f018 */
[----:B------:R2:W3:Y:S01]  /*1bf0*/  @P1 LDG.E.U16 R9, desc[UR22][R46.64] ;  /* 0x000000162e091981 */ /* 0x0004e2000c1e1500 */
[----:B------:R-:W-:Y:S02]  /*1c00*/  LEA.HI.X.SX32 R5, R6, R43, 0x1, P6 ;  /* 0x0000002b06057211 */ /* 0x000fe400030f0eff */
[----:B------:R-:W-:-:S04]  /*1c10*/  LEA R48, P6, R22, R45, 0x1 ;  /* 0x0000002d16307211 */ /* 0x000fc800078c08ff */
[----:B------:R-:W-:Y:S01]  /*1c20*/  LEA.HI.X.SX32 R49, R22, R43, 0x1, P6 ;  /* 0x0000002b16317211 */ /* 0x000fe200030f0eff */
[----:B------:R-:W-:Y:S01]  /*1c30*/  IMAD R22, R7, 0x2, R22 ;  /* 0x0000000207167824 */ /* 0x000fe200078e0216 */
[----:B------:R-:W-:-:S03]  /*1c40*/  LOP3.LUT R12, R3, 0x14, RZ, 0xfc, !PT ;  /* 0x00000014030c7812 */ /* 0x000fc600078efcff */
[----:B------:R-:W-:Y:S01]  /*1c50*/  IMAD R6, R7, 0x2, R22 ;  /* 0x0000000207067824 */ /* 0x000fe200078e0216 */
[C---:B----4-:R-:W-:Y:S02]  /*1c60*/  LEA R36, P6, R22.reuse, R45, 0x1 ;  /* 0x0000002d16247211 */ /* 0x050fe400078c08ff */
[----:B------:R-:W-:Y:S02]  /*1c70*/  LOP3.LUT R14, R3, 0x16, RZ, 0xfc, !PT ;  /* 0x00000016030e7812 */ /* 0x000fe400078efcff */
[----:B------:R-:W-:Y:S02]  /*1c80*/  LEA.HI.X.SX32 R37, R22, R43, 0x1, P6 ;  /* 0x0000002b16257211 */ /* 0x000fe400030f0eff */
[----:B--2---:R-:W-:Y:S02]  /*1c90*/  LEA R46, P6, R6, R45, 0x1 ;  /* 0x0000002d062e7211 */ /* 0x004fe400078c08ff */
[----:B------:R-:W-:Y:S02]  /*1ca0*/  PLOP3.LUT P1, PT, PT, PT, UP1, 0x80, 0x8 ;  /* 0x000000000008781c */ /* 0x000fe40003f2f018 */
[----:B------:R-:W-:-:S02]  /*1cb0*/  ISETP.LT.AND P3, PT, R12, UR12, P3 ;  /* 0x0000000c0c007c0c */ /* 0x000fc40009f61270 */
[----:B------:R-:W-:Y:S02]  /*1cc0*/  PRMT R12, RZ, 0x7610, R12 ;  /* 0x00007610ff0c7816 */ /* 0x000fe4000000000c */
[----:B------:R-:W-:Y:S01]  /*1cd0*/  LEA.HI.X.SX32 R47, R6, R43, 0x1, P6 ;  /* 0x0000002b062f7211 */ /* 0x000fe200030f0eff */
[C---:B------:R-:W-:Y:S01]  /*1ce0*/  IMAD R6, R7.reuse, 0x2, R6 ;  /* 0x0000000207067824 */ /* 0x040fe200078e0206 */
[----:B------:R-:W-:Y:S02]  /*1cf0*/  ISETP.LT.AND P1, PT, R14, UR12, P1 ;  /* 0x0000000c0e007c0c */ /* 0x000fe40008f21270 */
[----:B------:R-:W-:Y:S01]  /*1d00*/  PRMT R14, RZ, 0x7610, R14 ;  /* 0x00007610ff0e7816 */ /* 0x000fe2000000000e */
[----:B------:R2:W4:Y:S01]  /*1d10*/  @P2 LDG.E.U16 R12, desc[UR22][R4.64] ;  /* 0x00000016040c2981 */ /* 0x000522000c1e1500 */
[----:B------:R-:W-:Y:S01]  /*1d20*/  IMAD R38, R7, 0x2, R6 ;  /* 0x0000000207267824 */ /* 0x000fe200078e0206 */
[----:B------:R-:W-:-:S03]  /*1d30*/  LOP3.LUT R21, R3, 0x18, RZ, 0xfc, !PT ;  /* 0x0000001803157812 */ /* 0x000fc600078efcff */
[----:B------:R0:W3:Y:S01]  /*1d40*/  @P4 LDG.E.U16 R14, desc[UR22][R48.64] ;  /* 0x00000016300e4981 */ /* 0x0000e2000c1e1500 */
[----:B------:R-:W-:Y:S02]  /*1d50*/  PLOP3.LUT P4, PT, PT, PT, UP1, 0x80, 0x8 ;  /* 0x000000000008781c */ /* 0x000fe40003f8f018 */
[----:B--2---:R-:W-:-:S04]  /*1d60*/  LEA R4, P6, R6, R45, 0x1 ;  /* 0x0000002d06047211 */ /* 0x004fc800078c08ff */
[----:B------:R-:W-:Y:S02]  /*1d70*/  LEA.HI.X.SX32 R5, R6, R43, 0x1, P6 ;  /* 0x0000002b06057211 */ /* 0x000fe400030f0eff */
[C---:B0-----:R-:W-:Y:S02]  /*1d80*/  LEA R48, P6, R38.reuse, R45, 0x1 ;  /* 0x0000002d26307211 */ /* 0x041fe400078c08ff */
[----:B------:R-:W-:Y:S02]  /*1d90*/  ISETP.LT.AND P4, PT, R21, UR12, P4 ;  /* 0x0000000c15007c0c */ /* 0x000fe4000a781270 */
[----:B------:R-:W-:Y:S02]  /*1da0*/  PRMT R21, RZ, 0x7610, R21 ;  /* 0x00007610ff157816 */ /* 0x000fe40000000015 */
[----:B------:R-:W-:Y:S01]  /*1db0*/  LEA.HI.X.SX32 R49, R38, R43, 0x1, P6 ;  /* 0x0000002b26317211 */ /* 0x000fe200030f0eff */
[----:B------:R-:W-:Y:S01]  /*1dc0*/  IMAD R38, R7, 0x2, R38 ;  /* 0x0000000207267824 */ /* 0x000fe200078e0226 */
[----:B------:R-:W-:-:S02]  /*1dd0*/  PRMT R22, RZ, 0x7610, R22 ;  /* 0x00007610ff167816 */ /* 0x000fc40000000016 */
[----:B------:R-:W-:Y:S01]  /*1de0*/  LOP3.LUT R24, R3, 0x1a, RZ, 0xfc, !PT ;  /* 0x0000001a03187812 */ /* 0x000fe200078efcff */
[----:B------:R0:W2:Y:S01]  /*1df0*/  @P3 LDG.E.U16 R21, desc[UR22][R46.64] ;  /* 0x000000162e153981 */ /* 0x0000a2000c1e1500 */
[----:B------:R-:W-:Y:S01]  /*1e00*/  PLOP3.LUT P2, PT, PT, PT, UP1, 0x80, 0x8 ;  /* 0x000000000008781c */ /* 0x000fe20003f4f018 */
[----:B------:R-:W-:Y:S01]  /*1e10*/  IMAD R6, R7, 0x2, R38 ;  /* 0x0000000207067824 */ /* 0x000fe200078e0226 */
[----:B------:R-:W-:Y:S01]  /*1e20*/  PLOP3.LUT P3, PT, PT, PT, UP1, 0x80, 0x8 ;  /* 0x000000000008781c */ /* 0x000fe20003f6f018 */
[----:B------:R1:W2:Y:S01]  /*1e30*/  @P0 LDG.E.U16 R22, desc[UR22][R36.64] ;  /* 0x0000001624160981 */ /* 0x0002a2000c1e1500 */
[----:B------:R-:W-:Y:S02]  /*1e40*/  ISETP.LT.AND P2, PT, R24, UR12, P2 ;  /* 0x0000000c18007c0c */ /* 0x000fe40009741270 */
[----:B------:R-:W-:Y:S02]  /*1e50*/  LOP3.LUT R24, R3, 0x1c, RZ, 0xfc, !PT ;  /* 0x0000001c03187812 */ /* 0x000fe400078efcff */
[----:B0-----:R-:W-:-:S02]  /*1e60*/  LEA R46, P6, R38, R45, 0x1 ;  /* 0x0000002d262e7211 */ /* 0x001fc400078c08ff */
[----:B------:R-:W-:Y:S02]  /*1e70*/  LOP3.LUT R30, R3, 0x1e, RZ, 0xfc, !PT ;  /* 0x0000001e031e7812 */ /* 0x000fe400078efcff */
[----:B------:R-:W-:Y:S02]  /*1e80*/  PLOP3.LUT P0, PT, PT, PT, UP1, 0x80, 0x8 ;  /* 0x000000000008781c */ /* 0x000fe40003f0f018 */
[----:B------:R-:W-:Y:S02]  /*1e90*/  LEA.HI.X.SX32 R47, R38, R43, 0x1, P6 ;  /* 0x0000002b262f7211 */ /* 0x000fe400030f0eff */
[----:B------:R-:W-:Y:S02]  /*1ea0*/  LEA R50, P6, R6, R45, 0x1 ;  /* 0x0000002d06327211 */ /* 0x000fe400078c08ff */
[----:B------:R-:W-:Y:S02]  /*1eb0*/  ISETP.LT.AND P3, PT, R24, UR12, P3 ;  /* 0x0000000c18007c0c */ /* 0x000fe40009f61270 */
[----:B------:R-:W-:-:S02]  /*1ec0*/  PRMT R24, RZ, 0x7610, R24 ;  /* 0x00007610ff187816 */ /* 0x000fc40000000018 */
[----:B------:R-:W-:Y:S02]  /*1ed0*/  ISETP.LT.AND P0, PT, R30, UR12, P0 ;  /* 0x0000000c1e007c0c */ /* 0x000fe40008701270 */
[----:B------:R-:W-:Y:S02]  /*1ee0*/  PRMT R30, RZ, 0x7610, R30 ;  /* 0x00007610ff1e7816 */ /* 0x000fe4000000001e */
[----:B------:R-:W-:Y:S01]  /*1ef0*/  LEA.HI.X.SX32 R51, R6, R43, 0x1, P6 ;  /* 0x0000002b06337211 */ /* 0x000fe200030f0eff */
[----:B------:R-:W-:Y:S01]  /*1f00*/  IMAD R6, R7, 0x2, R6 ;  /* 0x0000000207067824 */ /* 0x000fe200078e0206 */
[----:B------:R0:W2:Y:S01]  /*1f10*/  @P1 LDG.E.U16 R24, desc[UR22][R4.64] ;  /* 0x0000001604181981 */ /* 0x0000a2000c1e1500 */
[----:B-1----:R-:W-:Y:S02]  /*1f20*/  LOP3.LUT R36, R3, 0x20, RZ, 0xfc, !PT ;  /* 0x0000002003247812 */ /* 0x002fe400078efcff */
[----:B------:R-:W-:Y:S01]  /*1f30*/  IMAD R44, R7, 0x2, R6 ;  /* 0x00000002072c7824 */ /* 0x000fe200078e0206 */
[----:B------:R1:W2:Y:S01]  /*1f40*/  @P4 LDG.E.U16 R30, desc[UR22][R48.64] ;  /* 0x00000016301e4981 */ /* 0x0002a2000c1e1500 */
[----:B------:R-:W-:-:S02]  /*1f50*/  PLOP3.LUT P4, PT, PT, PT, UP1, 0x80, 0x8 ;  /* 0x000000000008781c */ /* 0x000fc40003f8f018 */
[----:B0-----:R-:W-:Y:S02]  /*1f60*/  LEA R4, P6, R6, R45, 0x1 ;  /* 0x0000002d06047211 */ /* 0x001fe400078c08ff */
[----:B------:R-:W-:Y:S02]  /*1f70*/  ISETP.LT.AND P4, PT, R36, UR12, P4 ;  /* 0x0000000c24007c0c */ /* 0x000fe4000a781270 */
[----:B------:R-:W-:Y:S02]  /*1f80*/  LEA.HI.X.SX32 R5, R6, R43, 0x1, P6 ;  /* 0x0000002b06057211 */ /* 0x000fe400030f0eff */
[----:B-1----:R-:W-:Y:S02]  /*1f90*/  LEA R48, P6, R44, R45, 0x1 ;  /* 0x0000002d2c307211 */ /* 0x002fe400078c08ff */
[----:B------:R-:W-:Y:S02]  /*1fa0*/  LOP3.LUT R37, R3, 0x22, RZ, 0xfc, !PT ;  /* 0x0000002203257812 */ /* 0x000fe400078efcff */
[----:B------:R-:W-:-:S02]  /*1fb0*/  PLOP3.LUT P1, PT, PT, PT, UP1, 0x80, 0x8 ;  /* 0x000000000008781c */ /* 0x000fc40003f2f018 */
[----:B------:R-:W-:Y:S02]  /*1fc0*/  PRMT R36, RZ, 0x7610, R36 ;  /* 0x00007610ff247816 */ /* 0x000fe40000000024 */
[----:B------:R-:W-:Y:S01]  /*1fd0*/  LEA.HI.X.SX32 R49, R44, R43, 0x1, P6 ;  /* 0x0000002b2c317211 */ /* 0x000fe200030f0eff */
[----:B------:R-:W-:Y:S01]  /*1fe0*/  IMAD R44, R7, 0x2, R44 ;  /* 0x00000002072c7824 */ /* 0x000fe200078e022c */
[----:B------:R-:W-:Y:S02]  /*1ff0*/  ISETP.LT.AND P1, PT, R37, UR12, P1 ;  /* 0x0000000c25007c0c */ /* 0x000fe40008f21270 */
[----:B------:R-:W-:Y:S01]  /*2000*/  PRMT R37, RZ, 0x7610, R37 ;  /* 0x00007610ff257816 */ /* 0x000fe20000000025 */
[----:B------:R0:W2:Y:S01]  /*2010*/  @P2 LDG.E.U16 R36, desc[UR22][R46.64] ;  /* 0x000000162e242981 */ /* 0x0000a2000c1e1500 */
[----:B------:R-:W-:Y:S01]  /*2020*/  PRMT R42, RZ, 0x7610, R42 ;  /* 0x00007610ff2a7816 */ /* 0x000fe2000000002a */
[----:B------:R-:W-:Y:S01]  /*2030*/  IMAD R6, R7, 0x2, R44 ;  /* 0x0000000207067824 */ /* 0x000fe200078e022c */
[----:B------:R-:W-:-:S02]  /*2040*/  LOP3.LUT R38, R3, 0x24, RZ, 0xfc, !PT ;  /* 0x0000002403267812 */ /* 0x000fc400078efcff */
[----:B------:R1:W2:Y:S01]  /*2050*/  @P3 LDG.E.U16 R37, desc[UR22][R50.64] ;  /* 0x0000001632253981 */ /* 0x0002a2000c1e1500 */
[----:B------:R-:W-:-:S03]  /*2060*/  PLOP3.LUT P2, PT, PT, PT, UP1, 0x80, 0x8 ;  /* 0x000000000008781c */ /* 0x000fc60003f4f018 */
[----:B------:R-:W2:Y:S01]  /*2070*/  @P4 LDG.E.U16 R42, desc[UR22][R48.64] ;  /* 0x00000016302a4981 */ /* 0x000ea2000c1e1500 */
[C---:B0-----:R-:W-:Y:S02]  /*2080*/  LEA R46, P6, R44.reuse, R45, 0x1 ;  /* 0x0000002d2c2e7211 */ /* 0x041fe400078c08ff */
[----:B------:R-:W-:Y:S02]  /*2090*/  PLOP3.LUT P4, PT, PT, PT, UP1, 0x80, 0x8 ;  /* 0x000000000008781c */ /* 0x000fe40003f8f018 */
[----:B------:R-:W-:Y:S02]  /*20a0*/  LEA.HI.X.SX32 R47, R44, R43, 0x1, P6 ;  /* 0x0000002b2c2f7211 */ /* 0x000fe400030f0eff */
[----:B-1----:R-:W-:Y:S02]  /*20b0*/  LOP3.LUT R51, R3, 0x28, RZ, 0xfc, !PT ;  /* 0x0000002803337812 */ /* 0x002fe400078efcff */
[----:B------:R-:W-:Y:S02]  /*20c0*/  LEA R50, P6, R6, R45, 0x1 ;  /* 0x0000002d06327211 */ /* 0x000fe400078c08ff */
[----:B------:R-:W-:-:S02]  /*20d0*/  ISETP.LT.AND P2, PT, R38, UR12, P2 ;  /* 0x0000000c26007c0c */ /* 0x000fc40009741270 */
[----:B------:R-:W-:Y:S02]  /*20e0*/  PRMT R38, RZ, 0x7610, R38 ;  /* 0x00007610ff267816 */ /* 0x000fe40000000026 */
[----:B------:R-:W-:Y:S02]  /*20f0*/  ISETP.LT.AND P4, PT, R51, UR12, P4 ;  /* 0x0000000c33007c0c */ /* 0x000fe4000a781270 */
[----:B------:R-:W-:Y:S01]  /*2100*/  LEA.HI.X.SX32 R51, R6, R43, 0x1, P6 ;  /* 0x0000002b06337211 */ /* 0x000fe200030f0eff */
[C---:B------:R-:W-:Y:S01]  /*2110*/  IMAD R6, R7.reuse, 0x2, R6 ;  /* 0x0000000207067824 */ /* 0x040fe200078e0206 */
[----:B------:R-:W-:Y:S01]  /*2120*/  PRMT R44, RZ, 0x7610, R44 ;  /* 0x00007610ff2c7816 */ /* 0x000fe2000000002c */
[----:B------:R0:W2:Y:S02]  /*2130*/  @P0 LDG.E.U16 R38, desc[UR22][R4.64] ;  /* 0x0000001604260981 */ /* 0x0000a4000c1e1500 */
[----:B------:R-:W-:Y:S01]  /*2140*/  IMAD R52, R7, 0x2, R6 ;  /* 0x0000000207347824 */ /* 0x000fe200078e0206 */
[----:B------:R-:W-:-:S02]  /*2150*/  LOP3.LUT R41, R3, 0x26, RZ, 0xfc, !PT ;  /* 0x0000002603297812 */ /* 0x000fc400078efcff */
[----:B------:R-:W-:Y:S01]  /*2160*/  PLOP3.LUT P3, PT, PT, PT, UP1, 0x80, 0x8 ;  /* 0x000000000008781c */ /* 0x000fe20003f6f018 */
[----:B------:R1:W2:Y:S01]  /*2170*/  @P1 LDG.E.U16 R44, desc[UR22][R46.64] ;  /* 0x000000162e2c1981 */ /* 0x0002a2000c1e1500 */
[C---:B0-----:R-:W-:Y:S02]  /*2180*/  LEA R4, P6, R6.reuse, R45, 0x1 ;  /* 0x0000002d06047211 */ /* 0x041fe400078c08ff */
[----:B------:R-:W-:Y:S02]  /*2190*/  LOP3.LUT R49, R3, 0x2c, RZ, 0xfc, !PT ;  /* 0x0000002c03317812 */ /* 0x000fe400078efcff */
[----:B------:R-:W-:Y:S02]  /*21a0*/  PLOP3.LUT P1, PT, PT, PT, UP1, 0x80, 0x8 ;  /* 0x000000000008781c */ /* 0x000fe40003f2f018 */
[----:B------:R-:W-:Y:S02]  /*21b0*/  LEA.HI.X.SX32 R5, R6, R43, 0x1, P6 ;  /* 0x0000002b06057211 */ /* 0x000fe400030f0eff */
[----:B------:R-:W-:-:S02]  /*21c0*/  LEA R48, P6, R52, R45, 0x1 ;  /* 0x0000002d34307211 */ /* 0x000fc400078c08ff */
[----:B------:R-:W-:Y:S02]  /*21d0*/  ISETP.LT.AND P3, PT, R41, UR12, P3 ;  /* 0x0000000c29007c0c */ /* 0x000fe40009f61270 */
[----:B------:R-:W-:Y:S02]  /*21e0*/  LOP3.LUT R41, R3, 0x2a, RZ, 0xfc, !PT ;  /* 0x0000002a03297812 */ /* 0x000fe400078efcff */
[----:B------:R-:W-:Y:S02]  /*21f0*/  PLOP3.LUT P0, PT, PT, PT, UP1, 0x80, 0x8 ;  /* 0x000000000008781c */ /* 0x000fe40003f0f018 */
[----:B------:R-:W-:Y:S02]  /*2200*/  ISETP.LT.AND P1, PT, R49, UR12, P1 ;  /* 0x0000000c31007c0c */ /* 0x000fe40008f21270 */
[----:B------:R-:W-:Y:S01]  /*2210*/  LEA.HI.X.SX32 R49, R52, R43, 0x1, P6 ;  /* 0x0000002b34317211 */ /* 0x000fe200030f0eff */
[----:B------:R-:W-:Y:S01]  /*2220*/  IMAD R52, R7, 0x2, R52 ;  /* 0x0000000207347824 */ /* 0x000fe200078e0234 */
[----:B------:R-:W-:-:S02]  /*2230*/  ISETP.LT.AND P0, PT, R41, UR12, P0 ;  /* 0x0000000c29007c0c */ /* 0x000fc40008701270 */
[----:B------:R-:W-:Y:S02]  /*2240*/  PRMT R41, RZ, 0x7610, R41 ;  /* 0x00007610ff297816 */ /* 0x000fe40000000029 */
[----:B------:R-:W-:Y:S01]  /*2250*/  PRMT R80, RZ, 0x7610, R80 ;  /* 0x00007610ff507816 */ /* 0x000fe20000000050 */
[----:B------:R-:W-:Y:S01]  /*2260*/  IMAD R6, R7, 0x2, R52 ;  /* 0x0000000207067824 */ /* 0x000fe200078e0234 */
[C---:B-1----:R-:W-:Y:S02]  /*2270*/  LEA R46, P6, R52.reuse, R45, 0x1 ;  /* 0x0000002d342e7211 */ /* 0x042fe400078c08ff */
[----:B------:R0:W2:Y:S02]  /*2280*/  @P2 LDG.E.U16 R41, desc[UR22][R50.64] ;  /* 0x0000001632292981 */ /* 0x0000a4000c1e1500 */
[----:B------:R-:W-:Y:S02]  /*2290*/  LEA.HI.X.SX32 R47, R52, R43, 0x1, P6 ;  /* 0x0000002b342f7211 */ /* 0x000fe400030f0eff */
[----:B------:R1:W2:Y:S01]  /*22a0*/  @P4 LDG.E.U16 R80, desc[UR22][R48.64] ;  /* 0x0000001630504981 */ /* 0x0002a2000c1e1500 */
[----:B------:R-:W-:-:S02]  /*22b0*/  PLOP3.LUT P4, PT, PT, PT, UP1, 0x80, 0x8 ;  /* 0x000000000008781c */ /* 0x000fc40003f8f018 */
[----:B0-----:R-:W-:Y:S02]  /*22c0*/  LOP3.LUT R51, R3, 0x30, RZ, 0xfc, !PT ;  /* 0x0000003003337812 */ /* 0x001fe400078efcff */
[C---:B------:R-:W-:Y:S02]  /*22d0*/  LEA R50, P6, R6.reuse, R45, 0x1 ;  /* 0x0000002d06327211 */ /* 0x040fe400078c08ff */
[----:B------:R-:W-:Y:S02]  /*22e0*/  PRMT R78, RZ, 0x7610, R78 ;  /* 0x00007610ff4e7816 */ /* 0x000fe4000000004e */
[----:B------:R-:W-:Y:S02]  /*22f0*/  ISETP.LT.AND P4, PT, R51, UR12, P4 ;  /* 0x0000000c33007c0c */ /* 0x000fe4000a781270 */
[----:B------:R-:W-:Y:S01]  /*2300*/  LEA.HI.X.SX32 R51, R6, R43, 0x1, P6 ;  /* 0x0000002b06337211 */ /* 0x000fe200030f0eff */
[C---:B------:R-:W-:Y:S01]  /*2310*/  IMAD R6, R7.reuse, 0x2, R6 ;  /* 0x0000000207067824 */ /* 0x040fe200078e0206 */
[----:B------:R-:W-:Y:S01]  /*2320*/  PRMT R79, RZ, 0x7610, R79 ;  /* 0x00007610ff4f7816 */ /* 0x000fe2000000004f */
[----:B------:R0:W2:Y:S02]  /*2330*/  @P3 LDG.E.U16 R78, desc[UR22][R4.64] ;  /* 0x00000016044e3981 */ /* 0x0000a4000c1e1500 */
[----:B------:R-:W-:Y:S01]  /*2340*/  IMAD R52, R7, 0x2, R6 ;  /* 0x0000000207347824 */ /* 0x000fe200078e0206 */
[----:B-1----:R-:W-:-:S02]  /*2350*/  LOP3.LUT R49, R3, 0x34, RZ, 0xfc, !PT ;  /* 0x0000003403317812 */ /* 0x002fc400078efcff */
[----:B------:R-:W2:Y:S01]  /*2360*/  @P1 LDG.E.U16 R79, desc[UR22][R50.64] ;  /* 0x00000016324f1981 */ /* 0x000ea2000c1e1500 */
[----:B------:R-:W-:Y:S02]  /*2370*/  PLOP3.LUT P1, PT, PT, PT, UP1, 0x80, 0x8 ;  /* 0x000000000008781c */ /* 0x000fe40003f2f018 */
[----:B0-----:R-:W-:-:S04]  /*2380*/  LEA R4, P6, R6, R45, 0x1 ;  /* 0x0000002d06047211 */ /* 0x001fc800078c08ff */
[----:B------:R-:W-:Y:S02]  /*2390*/  LEA.HI.X.SX32 R5, R6, R43, 0x1, P6 ;  /* 0x0000002b06057211 */ /* 0x000fe400030f0eff */
[C---:B------:R-:W-:Y:S02]  /*23a0*/  LEA R48, P6, R52.reuse, R45, 0x1 ;  /* 0x0000002d34307211 */ /* 0x040fe400078c08ff */
[----:B------:R-:W-:Y:S02]  /*23b0*/  PRMT R82, RZ, 0x7610, R82 ;  /* 0x00007610ff527816 */ /* 0x000fe40000000052 */
[----:B------:R-:W-:Y:S02]  /*23c0*/  ISETP.LT.AND P1, PT, R49, UR12, P1 ;  /* 0x0000000c31007c0c */ /* 0x000fe40008f21270 */
[----:B------:R-:W-:Y:S01]  /*23d0*/  LEA.HI.X.SX32 R49, R52, R43, 0x1, P6 ;  /* 0x0000002b34317211 */ /* 0x000fe200030f0eff */
[----:B------:R-:W-:Y:S01]  /*23e0*/  IMAD R52, R7, 0x2, R52 ;  /* 0x0000000207347824 */ /* 0x000fe200078e0234 */
[----:B------:R-:W-:Y:S01]  /*23f0*/  LOP3.LUT R53, R3, 0x2e, RZ, 0xfc, !PT ;  /* 0x0000002e03357812 */ /* 0x000fe200078efcff */
[----:B------:R0:W2:Y:S01]  /*2400*/  @P0 LDG.E.U16 R82, desc[UR22][R46.64] ;  /* 0x000000162e520981 */ /* 0x0000a2000c1e1500 */
[----:B------:R-:W-:-:S02]  /*2410*/  PLOP3.LUT P2, PT, PT, PT, UP1, 0x80, 0x8 ;  /* 0x000000000008781c */ /* 0x000fc40003f4f018 */
[----:B------:R-:W-:Y:S01]  /*2420*/  PRMT R86, RZ, 0x7610, R86 ;  /* 0x00007610ff567816 */ /* 0x000fe20000000056 */
[----:B------:R-:W-:Y:S01]  /*2430*/  IMAD R6, R7, 0x2, R52 ;  /* 0x0000000207067824 */ /* 0x000fe200078e0234 */
[----:B------:R-:W-:Y:S02]  /*2440*/  ISETP.LT.AND P2, PT, R53, UR12, P2 ;  /* 0x0000000c35007c0c */ /* 0x000fe40009741270 */
[C---:B------:R-:W-:Y:S02]  /*2450*/  LOP3.LUT R53, R3.reuse, 0x32, RZ, 0xfc, !PT ;  /* 0x0000003203357812 */ /* 0x040fe400078efcff */
[----:B------:R-:W-:Y:S01]  /*2460*/  PLOP3.LUT P3, PT, PT, PT, UP1, 0x80, 0x8 ;  /* 0x000000000008781c */ /* 0x000fe20003f6f018 */
[----:B------:R1:W2:Y:S01]  /*2470*/  @P4 LDG.E.U16 R86, desc[UR22][R48.64] ;  /* 0x0000001630564981 */ /* 0x0002a2000c1e1500 */
[----:B0-----:R-:W-:Y:S02]  /*2480*/  LEA R46, P6, R52, R45, 0x1 ;  /* 0x0000002d342e7211 */ /* 0x001fe400078c08ff */
[----:B------:R-:W-:-:S02]  /*2490*/  LOP3.LUT R51, R3, 0x38, RZ, 0xfc, !PT ;  /* 0x0000003803337812 */ /* 0x000fc400078efcff */
[----:B------:R-:W-:Y:S02]  /*24a0*/  PLOP3.LUT P4, PT, PT, PT, UP1, 0x80, 0x8 ;  /* 0x000000000008781c */ /* 0x000fe40003f8f018 */
[----:B------:R-:W-:Y:S02]  /*24b0*/  LEA.HI.X.SX32 R47, R52, R43, 0x1, P6 ;  /* 0x0000002b342f7211 */ /* 0x000fe400030f0eff */
[----:B------:R-:W-:Y:S02]  /*24c0*/  ISETP.LT.AND P3, PT, R53, UR12, P3 ;  /* 0x0000000c35007c0c */ /* 0x000fe40009f61270 */
[----:B------:R-:W-:Y:S02]  /*24d0*/  LEA R50, P6, R6, R45, 0x1 ;  /* 0x0000002d06327211 */ /* 0x000fe400078c08ff */
[----:B------:R-:W-:Y:S02]  /*24e0*/  PRMT R84, RZ, 0x7610, R84 ;  /* 0x00007610ff547816 */ /* 0x000fe40000000054 */
[----:B------:R-:W-:-:S02]  /*24f0*/  ISETP.LT.AND P4, PT, R51, UR12, P4 ;  /* 0x0000000c33007c0c */ /* 0x000fc4000a781270 */
[----:B------:R-:W-:Y:S01]  /*2500*/  LEA.HI.X.SX32 R51, R6, R43, 0x1, P6 ;  /* 0x0000002b06337211 */ /* 0x000fe200030f0eff */
[C---:B------:R-:W-:Y:S01]  /*2510*/  IMAD R6, R7.reuse, 0x2, R6 ;  /* 0x0000000207067824 */ /* 0x040fe200078e0206 */
[----:B------:R-:W-:Y:S01]  /*2520*/  PRMT R88, RZ, 0x7610, R88 ;  /* 0x00007610ff587816 */ /* 0x000fe20000000058 */
[----:B------:R0:W2:Y:S02]  /*2530*/  @P2 LDG.E.U16 R84, desc[UR22][R4.64] ;  /* 0x0000001604542981 */ /* 0x0000a4000c1e1500 */
[----:B------:R-:W-:Y:S01]  /*2540*/  IMAD R52, R7, 0x2, R6 ;  /* 0x0000000207347824 */ /* 0x000fe200078e0206 */
[----:B-1----:R-:W-:Y:S02]  /*2550*/  LOP3.LUT R49, R3, 0x3c, RZ, 0xfc, !PT ;  /* 0x0000003c03317812 */ /* 0x002fe400078efcff */
[----:B------:R1:W2:Y:S01]  /*2560*/  @P3 LDG.E.U16 R88, desc[UR22][R46.64] ;  /* 0x000000162e583981 */ /* 0x0002a2000c1e1500 */
[----:B------:R-:W-:Y:S02]  /*2570*/  PLOP3.LUT P3, PT, PT, PT, UP1, 0x80, 0x8 ;  /* 0x000000000008781c */ /* 0x000fe40003f6f018 */
[----:B0-----:R-:W-:-:S04]  /*2580*/  LEA R4, P6, R6, R45, 0x1 ;  /* 0x0000002d06047211 */ /* 0x001fc800078c08ff */
[----:B------:R-:W-:Y:S02]  /*2590*/  LEA.HI.X.SX32 R5, R6, R43, 0x1, P6 ;  /* 0x0000002b06057211 */ /* 0x000fe400030f0eff */
[C---:B------:R-:W-:Y:S02]  /*25a0*/  LEA R48, P6, R52.reuse, R45, 0x1 ;  /* 0x0000002d34307211 */ /* 0x040fe400078c08ff */
[----:B------:R-:W-:Y:S02]  /*25b0*/  ISETP.LT.AND P3, PT, R49, UR12, P3 ;  /* 0x0000000c31007c0c */ /* 0x000fe40009f61270 */
[----:B------:R-:W-:Y:S01]  /*25c0*/  LEA.HI.X.SX32 R49, R52, R43, 0x1, P6 ;  /* 0x0000002b34317211 */ /* 0x000fe200030f0eff */
[----:B------:R-:W-:Y:S01]  /*25d0*/  IMAD R52, R7, 0x2, R52 ;  /* 0x0000000207347824 */ /* 0x000fe200078e0234 */
[----:B------:R-:W-:Y:S02]  /*25e0*/  LOP3.LUT R53, R3, 0x36, RZ, 0xfc, !PT ;  /* 0x0000003603357812 */ /* 0x000fe400078efcff */
[----:B------:R-:W-:-:S02]  /*25f0*/  PLOP3.LUT P0, PT, PT, PT, UP1, 0x80, 0x8 ;  /* 0x000000000008781c */ /* 0x000fc40003f0f018 */
[----:B------:R-:W-:Y:S02]  /*2600*/  PRMT R81, RZ, 0x7610, R81 ;  /* 0x00007610ff517816 */ /* 0x000fe40000000051 */
[----:B------:R-:W-:Y:S01]  /*2610*/  PRMT R96, RZ, 0x7610, R96 ;  /* 0x00007610ff607816 */ /* 0x000fe20000000060 */
[----:B------:R-:W-:Y:S01]  /*2620*/  IMAD R6, R7, 0x2, R52 ;  /* 0x0000000207067824 */ /* 0x000fe200078e0234 */
[C---:B-1----:R-:W-:Y:S02]  /*2630*/  LEA R46, P6, R52.reuse, R45, 0x1 ;  /* 0x0000002d342e7211 */ /* 0x042fe400078c08ff */
[----:B------:R-:W-:Y:S01]  /*2640*/  ISETP.LT.AND P0, PT, R53, UR12, P0 ;  /* 0x0000000c35007c0c */ /* 0x000fe20008701270 */
[----:B------:R0:W2:Y:S01]  /*2650*/  @P1 LDG.E.U16 R81, desc[UR22][R50.64] ;  /* 0x0000001632511981 */ /* 0x0000a2000c1e1500 */
[----:B------:R-:W-:-:S03]  /*2660*/  LEA.HI.X.SX32 R47, R52, R43, 0x1, P6 ;  /* 0x0000002b342f7211 */ /* 0x000fc600030f0eff */
[----:B------:R1:W2:Y:S01]  /*2670*/  @P4 LDG.E.U16 R96, desc[UR22][R48.64] ;  /* 0x0000001630604981 */ /* 0x0002a2000c1e1500 */
[----:B------:R-:W-:Y:S02]  /*2680*/  PLOP3.LUT P4, PT, PT, PT, UP1, 0x80, 0x8 ;  /* 0x000000000008781c */ /* 0x000fe40003f8f018 */
[----:B0-----:R-:W-:Y:S02]  /*2690*/  LOP3.LUT R51, R3, 0x40, RZ, 0xfc, !PT ;  /* 0x0000004003337812 */ /* 0x001fe400078efcff */
        /* <DEDUP_REMOVED lines=11> */
[----:B-1----:R-:W-:Y:S02]  /*2750*/  LOP3.LUT R49, R3, 0x44, RZ, 0xfc, !PT ;  /* 0x0000004403317812 */ /* 0x002fe400078efcff */
[----:B------:R1:W2:Y:S01]  /*2760*/  @P3 LDG.E.U16 R95, desc[UR22][R50.64] ;  /* 0x00000016325f3981 */ /* 0x0002a2000c1e1500 */
[C---:B0-----:R-:W-:Y:S02]  /*2770*/  LEA R4, P6, R6.reuse, R45, 0x1 ;  /* 0x0000002d06047211 */ /* 0x041fe400078c08ff */
[----:B------:R-:W-:Y:S02]  /*2780*/  PLOP3.LUT P3, PT, PT, PT, UP1, 0x80, 0x8 ;  /* 0x000000000008781c */ /* 0x000fe40003f6f018 */
[----:B------:R-:W-:-:S02]  /*2790*/  LEA.HI.X.SX32 R5, R6, R43, 0x1, P6 ;  /* 0x0000002b06057211 */ /* 0x000fc400030f0eff */
        /* <DEDUP_REMOVED lines=28> */
[----:B------:R-:W2:Y:S01]  /*2960*/  @P3 LDG.E.U16 R97, desc[UR22][R50.64] ;  /* 0x0000001632613981 */ /* 0x000ea2000c1e1500 */
        /* <DEDUP_REMOVED lines=26> */
[----:B------:R-:W-:Y:S01]  /*2b10*/  IMAD R6, R7, 0x2, R6 ;  /* 0x0000000207067824 */ /* 0x000fe200078e0206 */
[----:B------:R-:W-:Y:S01]  /*2b20*/  PRMT R110, RZ, 0x7610, R110 ;  /* 0x00007610ff6e7816 */ /* 0x000fe2000000006e */
[----:B------:R0:W2:Y:S01]  /*2b30*/  @P2 LDG.E.U16 R106, desc[UR22][R4.64] ;  /* 0x00000016046a2981 */ /* 0x0000a2000c1e1500 */
[----:B------:R-:W-:Y:S01]  /*2b40*/  LOP3.LUT R53, R3, 0x4e, RZ, 0xfc, !PT ;  /* 0x0000004e03357812 */ /* 0x000fe200078efcff */
[----:B------:R-:W-:Y:S01]  /*2b50*/  IMAD R52, R7, 0x2, R6 ;  /* 0x0000000207347824 */ /* 0x000fe200078e0206 */
[----:B------:R-:W-:Y:S02]  /*2b60*/  PLOP3.LUT P0, PT, PT, PT, UP1, 0x80, 0x8 ;  /* 0x000000000008781c */ /* 0x000fe40003f0f018 */
[----:B------:R3:W2:Y:S01]  /*2b70*/  @P1 LDG.E.U16 R110, desc[UR22][R46.64] ;  /* 0x000000162e6e1981 */ /* 0x0006a2000c1e1500 */
[----:B-1----:R-:W-:Y:S02]  /*2b80*/  LOP3.LUT R49, R3, 0x54, RZ, 0xfc, !PT ;  /* 0x0000005403317812 */ /* 0x002fe400078efcff */
[----:B0-----:R-:W-:-:S02]  /*2b90*/  LEA R4, P6, R6, R45, 0x1 ;  /* 0x0000002d06047211 */ /* 0x001fc400078c08ff */
[----:B------:R-:W-:Y:S02]  /*2ba0*/  PLOP3.LUT P1, PT, PT, PT, UP1, 0x80, 0x8 ;  /* 0x000000000008781c */ /* 0x000fe40003f2f018 */
[----:B------:R-:W-:Y:S02]  /*2bb0*/  LEA.HI.X.SX32 R5, R6, R43, 0x1, P6 ;  /* 0x0000002b06057211 */ /* 0x000fe400030f0eff */
[----:B------:R-:W-:Y:S02]  /*2bc0*/  ISETP.LT.AND P0, PT, R53, UR12, P0 ;  /* 0x0000000c35007c0c */ /* 0x000fe40008701270 */
[C---:B------:R-:W-:Y:S02]  /*2bd0*/  LEA R48, P6, R52.reuse, R45, 0x1 ;  /* 0x0000002d34307211 */ /* 0x040fe400078c08ff */
[----:B------:R-:W-:Y:S02]  /*2be0*/  ISETP.LT.AND P1, PT, R49, UR12, P1 ;  /* 0x0000000c31007c0c */ /* 0x000fe40008f21270 */
[----:B------:R-:W-:Y:S01]  /*2bf0*/  LEA.HI.X.SX32 R49, R52, R43, 0x1, P6 ;  /* 0x0000002b34317211 */ /* 0x000fe200030f0eff */
[----:B------:R-:W-:Y:S01]  /*2c00*/  IMAD R52, R7, 0x2, R52 ;  /* 0x0000000207347824 */ /* 0x000fe200078e0234 */
[----:B------:R-:W-:-:S02]  /*2c10*/  LOP3.LUT R53, R3, 0x52, RZ, 0xfc, !PT ;  /* 0x0000005203357812 */ /* 0x000fc400078efcff */
[----:B------:R-:W-:Y:S02]  /*2c20*/  PLOP3.LUT P2, PT, PT, PT, UP1, 0x80, 0x8 ;  /* 0x000000000008781c */ /* 0x000fe40003f4f018 */
[----:B------:R-:W-:Y:S02]  /*2c30*/  PRMT R112, RZ, 0x7610, R112 ;  /* 0x00007610ff707816 */ /* 0x000fe40000000070 */
[----:B---3--:R-:W-:Y:S02]  /*2c40*/  LEA R46, P6, R52, R45, 0x1 ;  /* 0x0000002d342e7211 */ /* 0x008fe400078c08ff */
[----:B------:R-:W-:Y:S02]  /*2c50*/  ISETP.LT.AND P2, PT, R53, UR12, P2 ;  /* 0x0000000c35007c0c */ /* 0x000fe40009741270 */
[----:B------:R-:W-:Y:S01]  /*2c60*/  PRMT R105, RZ, 0x7610, R105 ;  /* 0x00007610ff697816 */ /* 0x000fe20000000069 */
[----:B------:R-:W3:Y:S01]  /*2c70*/  @P0 LDG.E.U16 R112, desc[UR22][R4.64] ;  /* 0x0000001604700981 */ /* 0x000ee2000c1e1500 */
[----:B------:R-:W-:-:S02]  /*2c80*/  PRMT R114, RZ, 0x7610, R114 ;  /* 0x00007610ff727816 */ /* 0x000fc40000000072 */
[----:B------:R-:W-:Y:S02]  /*2c90*/  LOP3.LUT R6, R3, 0x58, RZ, 0xfc, !PT ;  /* 0x0000005803067812 */ /* 0x000fe400078efcff */
[----:B------:R-:W-:Y:S01]  /*2ca0*/  PLOP3.LUT P0, PT, PT, PT, UP1, 0x80, 0x8 ;  /* 0x000000000008781c */ /* 0x000fe20003f0f018 */
[----:B------:R0:W2:Y:S01]  /*2cb0*/  @P3 LDG.E.U16 R105, desc[UR22][R50.64] ;  /* 0x0000001632693981 */ /* 0x0000a2000c1e1500 */
[----:B------:R-:W-:Y:S01]  /*2cc0*/  LEA.HI.X.SX32 R47, R52, R43, 0x1, P6 ;  /* 0x0000002b342f7211 */ /* 0x000fe200030f0eff */
[C---:B------:R-:W-:Y:S01]  /*2cd0*/  IMAD R52, R7.reuse, 0x2, R52 ;  /* 0x0000000207347824 */ /* 0x040fe200078e0234 */
[----:B------:R-:W-:Y:S01]  /*2ce0*/  PRMT R116, RZ, 0x7610, R116 ;  /* 0x00007610ff747816 */ /* 0x000fe20000000074 */
[----:B------:R1:W2:Y:S01]  /*2cf0*/  @P4 LDG.E.U16 R114, desc[UR22][R48.64] ;  /* 0x0000001630724981 */ /* 0x0002a2000c1e1500 */
[----:B------:R-:W-:Y:S02]  /*2d00*/  PLOP3.LUT P4, PT, PT, PT, UP1, 0x80, 0x8 ;  /* 0x000000000008781c */ /* 0x000fe40003f8f018 */
[----:B------:R-:W-:Y:S01]  /*2d10*/  ISETP.LT.AND P0, PT, R6, UR12, P0 ;  /* 0x0000000c06007c0c */ /* 0x000fe20008701270 */
[----:B------:R-:W-:Y:S01]  /*2d20*/  IMAD R6, R7, 0x2, R52 ;  /* 0x0000000207067824 */ /* 0x000fe200078e0234 */
[----:B0-----:R-:W-:Y:S01]  /*2d30*/  LOP3.LUT R50, R3, 0x5a, RZ, 0xfc, !PT ;  /* 0x0000005a03327812 */ /* 0x001fe200078efcff */
[----:B------:R0:W2:Y:S01]  /*2d40*/  @P2 LDG.E.U16 R116, desc[UR22][R46.64] ;  /* 0x000000162e742981 */ /* 0x0000a2000c1e1500 */
[----:B------:R-:W-:-:S02]  /*2d50*/  LEA R4, P6, R52, R45, 0x1 ;  /* 0x0000002d34047211 */ /* 0x000fc400078c08ff */
[----:B------:R-:W-:Y:S01]  /*2d60*/  ISETP.LT.AND P4, PT, R50, UR12, P4 ;  /* 0x0000000c32007c0c */ /* 0x000fe2000a781270 */
[----:B------:R-:W-:Y:S01]  /*2d70*/  IMAD R50, R7, 0x2, R6 ;  /* 0x0000000207327824 */ /* 0x000fe200078e0206 */
[----:B-1----:R-:W-:Y:S02]  /*2d80*/  LOP3.LUT R48, R3, 0x5c, RZ, 0xfc, !PT ;  /* 0x0000005c03307812 */ /* 0x002fe400078efcff */
[----:B------:R-:W-:Y:S02]  /*2d90*/  PLOP3.LUT P2, PT, PT, PT, UP1, 0x80, 0x8 ;  /* 0x000000000008781c */ /* 0x000fe40003f4f018 */
[----:B------:R-:W-:Y:S01]  /*2da0*/  LEA.HI.X.SX32 R5, R52, R43, 0x1, P6 ;  /* 0x0000002b34057211 */ /* 0x000fe200030f0eff */
[C---:B------:R-:W-:Y:S01]  /*2db0*/  IMAD R52, R7.reuse, 0x2, R50 ;  /* 0x0000000207347824 */ /* 0x040fe200078e0232 */
[----:B------:R-:W-:Y:S02]  /*2dc0*/  ISETP.LT.AND P2, PT, R48, UR12, P2 ;  /* 0x0000000c30007c0c */ /* 0x000fe40009741270 */
[----:B------:R-:W-:Y:S01]  /*2dd0*/  PRMT R115, RZ, 0x7610, R115 ;  /* 0x00007610ff737816 */ /* 0x000fe20000000073 */
[----:B------:R-:W-:Y:S01]  /*2de0*/  IMAD R54, R7, 0x2, R52 ;  /* 0x0000000207367824 */ /* 0x000fe200078e0234 */
[----:B------:R-:W-:-:S02]  /*2df0*/  LEA R48, P6, R6, R45, 0x1 ;  /* 0x0000002d06307211 */ /* 0x000fc400078c08ff */
[----:B------:R-:W-:Y:S02]  /*2e00*/  LOP3.LUT R53, R3, 0x56, RZ, 0xfc, !PT ;  /* 0x0000005603357812 */ /* 0x000fe400078efcff */
[----:B------:R-:W-:Y:S01]  /*2e10*/  PLOP3.LUT P3, PT, PT, PT, UP1, 0x80, 0x8 ;  /* 0x000000000008781c */ /* 0x000fe20003f6f018 */
[----:B------:R1:W2:Y:S01]  /*2e20*/  @P1 LDG.E.U16 R115, desc[UR22][R4.64] ;  /* 0x0000001604731981 */ /* 0x0002a2000c1e1500 */
[----:B------:R-:W-:Y:S01]  /*2e30*/  LEA.HI.X.SX32 R49, R6, R43, 0x1, P6 ;  /* 0x0000002b06317211 */ /* 0x000fe200030f0eff */
[----:B------:R-:W-:Y:S01]  /*2e40*/  IMAD R6, R7, 0x2, R54 ;  /* 0x0000000207067824 */ /* 0x000fe200078e0236 */
[----:B------:R-:W-:Y:S02]  /*2e50*/  ISETP.LT.AND P3, PT, R53, UR12, P3 ;  /* 0x0000000c35007c0c */ /* 0x000fe40009f61270 */
[----:B0-----:R-:W-:Y:S01]  /*2e60*/  LEA R46, P1, R50, R45, 0x1 ;  /* 0x0000002d322e7211 */ /* 0x001fe200078208ff */
[----:B------:R-:W-:-:S03]  /*2e70*/  IMAD R60, R7, 0x2, R6 ;  /* 0x00000002073c7824 */ /* 0x000fc600078e0206 */
[----:B------:R-:W-:Y:S01]  /*2e80*/  LEA.HI.X.SX32 R47, R50, R43, 0x1, P1 ;  /* 0x0000002b322f7211 */ /* 0x000fe200008f0eff */
[C---:B------:R-:W-:Y:S01]  /*2e90*/  IMAD R62, R7.reuse, 0x2, R60 ;  /* 0x00000002073e7824 */ /* 0x040fe200078e023c */
[C---:B------:R-:W-:Y:S02]  /*2ea0*/  LEA R50, P1, R52.reuse, R45, 0x1 ;  /* 0x0000002d34327211 */ /* 0x040fe400078208ff */
[----:B------:R-:W-:Y:S02]  /*2eb0*/  PRMT R118, RZ, 0x7610, R118 ;  /* 0x00007610ff767816 */ /* 0x000fe40000000076 */
[----:B------:R-:W-:Y:S01]  /*2ec0*/  LEA.HI.X.SX32 R51, R52, R43, 0x1, P1 ;  /* 0x0000002b34337211 */ /* 0x000fe200008f0eff */
[----:B------:R-:W-:Y:S01]  /*2ed0*/  IMAD R52, R7, 0x2, R62 ;  /* 0x0000000207347824 */ /* 0x000fe200078e023e */
[----:B------:R-:W-:Y:S02]  /*2ee0*/  PRMT R120, RZ, 0x7610, R120 ;  /* 0x00007610ff787816 */ /* 0x000fe40000000078 */
[----:B------:R0:W2:Y:S01]  /*2ef0*/  @P3 LDG.E.U16 R118, desc[UR22][R48.64] ;  /* 0x0000001630763981 */ /* 0x0000a2000c1e1500 */
[----:B------:R-:W-:-:S03]  /*2f00*/  PRMT R122, RZ, 0x7610, R122 ;  /* 0x00007610ff7a7816 */ /* 0x000fc6000000007a */
[----:B------:R4:W2:Y:S01]  /*2f10*/  @P0 LDG.E.U16 R120, desc[UR22][R46.64] ;  /* 0x000000162e780981 */ /* 0x0008a2000c1e1500 */
[----:B-1----:R-:W-:Y:S02]  /*2f20*/  LEA R4, P0, R54, R45, 0x1 ;  /* 0x0000002d36047211 */ /* 0x002fe400078008ff */
[----:B------:R-:W-:Y:S01]  /*2f30*/  PRMT R117, RZ, 0x7610, R117 ;  /* 0x00007610ff757816 */ /* 0x000fe20000000075 */
[----:B------:R1:W2:Y:S01]  /*2f40*/  @P4 LDG.E.U16 R122, desc[UR22][R50.64] ;  /* 0x00000016327a4981 */ /* 0x0002a2000c1e1500 */
[----:B0-----:R-:W-:-:S04]  /*2f50*/  IMAD R48, R7, 0x2, R52 ;  /* 0x0000000207307824 */ /* 0x001fc800078e0234 */
[----:B----4-:R-:W-:Y:S01]  /*2f60*/  IMAD R46, R7, 0x2, R48 ;  /* 0x00000002072e7824 */ /* 0x010fe200078e0230 */
[----:B------:R-:W-:-:S03]  /*2f70*/  LEA.HI.X.SX32 R5, R54, R43, 0x1, P0 ;  /* 0x0000002b36057211 */ /* 0x000fc600000f0eff */
[C---:B------:R-:W-:Y:S01]  /*2f80*/  IMAD R70, R7.reuse, 0x2, R46 ;  /* 0x0000000207467824 */ /* 0x040fe200078e022e */
[C---:B------:R-:W-:Y:S01]  /*2f90*/  LEA R54, P6, R6.reuse, R45, 0x1 ;  /* 0x0000002d06367211 */ /* 0x040fe200078c08ff */
[----:B------:R0:W4:Y:S02]  /*2fa0*/  @P2 LDG.E.U16 R117, desc[UR22][R4.64] ;  /* 0x0000001604752981 */ /* 0x000124000c1e1500 */
[C---:B-1----:R-:W-:Y:S01]  /*2fb0*/  IMAD R50, R7.reuse, 0x2, R70 ;  /* 0x0000000207327824 */ /* 0x042fe200078e0246 */
[----:B------:R-:W-:Y:S02]  /*2fc0*/  LEA.HI.X.SX32 R55, R6, R43, 0x1, P6 ;  /* 0x0000002b06377211 */ /* 0x000fe400030f0eff */
[-C--:B------:R-:W-:Y:S02]  /*2fd0*/  LEA R56, P4, R60, R45.reuse, 0x1 ;  /* 0x0000002d3c387211 */ /* 0x080fe400078808ff */
[----:B------:R-:W-:Y:S01]  /*2fe0*/  LEA R58, P6, R62, R45, 0x1 ;  /* 0x0000002d3e3a7211 */ /* 0x000fe200078c08ff */
[----:B0-----:R-:W-:Y:S01]  /*2ff0*/  IMAD R4, R7, 0x2, R50 ;  /* 0x0000000207047824 */ /* 0x001fe200078e0232 */
[----:B------:R-:W-:-:S02]  /*3000*/  LEA.HI.X.SX32 R57, R60, R43, 0x1, P4 ;  /* 0x0000002b3c397211 */ /* 0x000fc400020f0eff */
[----:B------:R-:W-:Y:S01]  /*3010*/  LEA.HI.X.SX32 R59, R62, R43, 0x1, P6 ;  /* 0x0000002b3e3b7211 */ /* 0x000fe200030f0eff */
[C---:B------:R-:W-:Y:S01]  /*3020*/  IMAD R74, R7.reuse, 0x2, R4 ;  /* 0x00000002074a7824 */ /* 0x040fe200078e0204 */
[-C--:B------:R-:W-:Y:S02]  /*3030*/  LEA R60, P4, R52, R45.reuse, 0x1 ;  /* 0x0000002d343c7211 */ /* 0x080fe400078808ff */
[----:B------:R-:W-:Y:S01]  /*3040*/  LEA R62, P6, R48, R45, 0x1 ;  /* 0x0000002d303e7211 */ /* 0x000fe200078c08ff */
[----:B------:R-:W-:Y:S01]  /*3050*/  IMAD R6, R7, 0x2, R74 ;  /* 0x0000000207067824 */ /* 0x000fe200078e024a */
[-C--:B------:R-:W-:Y:S02]  /*3060*/  LEA.HI.X.SX32 R61, R52, R43.reuse, 0x1, P4 ;  /* 0x0000002b343d7211 */ /* 0x080fe400020f0eff */
[----:B------:R-:W-:Y:S02]  /*3070*/  LEA.HI.X.SX32 R63, R48, R43, 0x1, P6 ;  /* 0x0000002b303f7211 */ /* 0x000fe400030f0eff */
[----:B------:R-:W-:-:S02]  /*3080*/  LEA R64, P4, R46, R45, 0x1 ;  /* 0x0000002d2e407211 */ /* 0x000fc400078808ff */
[----:B------:R-:W-:Y:S01]  /*3090*/  LEA R66, P6, R70, R45, 0x1 ;  /* 0x0000002d46427211 */ /* 0x000fe200078c08ff */
[C---:B------:R-:W-:Y:S01]  /*30a0*/  IMAD R52, R7.reuse, 0x2, R6 ;  /* 0x0000000207347824 */ /* 0x040fe200078e0206 */
[-C--:B------:R-:W-:Y:S02]  /*30b0*/  LEA.HI.X.SX32 R65, R46, R43.reuse, 0x1, P4 ;  /* 0x0000002b2e417211 */ /* 0x080fe400020f0eff */
[----:B------:R-:W-:Y:S02]  /*30c0*/  LEA.HI.X.SX32 R67, R70, R43, 0x1, P6 ;  /* 0x0000002b46437211 */ /* 0x000fe400030f0eff */
[-C--:B------:R-:W-:Y:S02]  /*30d0*/  LEA R68, P4, R50, R45.reuse, 0x1 ;  /* 0x0000002d32447211 */ /* 0x080fe400078808ff */
[----:B------:R-:W-:Y:S01]  /*30e0*/  LEA R70, P6, R4, R45, 0x1 ;  /* 0x0000002d04467211 */ /* 0x000fe200078c08ff */
[----:B------:R-:W-:Y:S01]  /*30f0*/  IMAD R76, R7, 0x2, R52 ;  /* 0x00000002074c7824 */ /* 0x000fe200078e0234 */
[----:B------:R-:W-:-:S02]  /*3100*/  LEA.HI.X.SX32 R69, R50, R43, 0x1, P4 ;  /* 0x0000002b32457211 */ /* 0x000fc400020f0eff */
[----:B------:R-:W-:Y:S01]  /*3110*/  LEA.HI.X.SX32 R71, R4, R43, 0x1, P6 ;  /* 0x0000002b04477211 */ /* 0x000fe200030f0eff */
[C---:B------:R-:W-:Y:S01]  /*3120*/  IMAD R90, R7.reuse, 0x2, R76 ;  /* 0x00000002075a7824 */ /* 0x040fe200078e024c */
[-C--:B------:R-:W-:Y:S02]  /*3130*/  LEA R72, P4, R74, R45.reuse, 0x1 ;  /* 0x0000002d4a487211 */ /* 0x080fe400078808ff */
[----:B------:R-:W-:Y:S02]  /*3140*/  LEA R46, P6, R6, R45, 0x1 ;  /* 0x0000002d062e7211 */ /* 0x000fe400078c08ff */
[-C--:B------:R-:W-:Y:S01]  /*3150*/  LEA.HI.X.SX32 R73, R74, R43.reuse, 0x1, P4 ;  /* 0x0000002b4a497211 */ /* 0x080fe200020f0eff */
[----:B------:R-:W-:Y:S01]  /*3160*/  IMAD R74, R7, 0x2, R90 ;  /* 0x00000002074a7824 */ /* 0x000fe200078e025a */
[----:B------:R-:W-:Y:S02]  /*3170*/  LEA.HI.X.SX32 R47, R6, R43, 0x1, P6 ;  /* 0x0000002b062f7211 */ /* 0x000fe400030f0eff */
[----:B------:R-:W-:-:S02]  /*3180*/  LEA R48, P4, R52, R45, 0x1 ;  /* 0x0000002d34307211 */ /* 0x000fc400078808ff */
[----:B------:R-:W-:Y:S01]  /*3190*/  LEA R4, P6, R76, R45, 0x1 ;  /* 0x0000002d4c047211 */ /* 0x000fe200078c08ff */
[----:B------:R-:W-:Y:S01]  /*31a0*/  IMAD R128, R7, 0x2, R74 ;  /* 0x0000000207807824 */ /* 0x000fe200078e024a */
[-C--:B------:R-:W-:Y:S02]  /*31b0*/  LEA.HI.X.SX32 R49, R52, R43.reuse, 0x1, P4 ;  /* 0x0000002b34317211 */ /* 0x080fe400020f0eff */
[----:B------:R-:W-:Y:S02]  /*31c0*/  LEA.HI.X.SX32 R5, R76, R43, 0x1, P6 ;  /* 0x0000002b4c057211 */ /* 0x000fe400030f0eff */
[-C--:B------:R-:W-:Y:S02]  /*31d0*/  LEA R50, P4, R90, R45.reuse, 0x1 ;  /* 0x0000002d5a327211 */ /* 0x080fe400078808ff */
[----:B------:R-:W-:Y:S02]  /*31e0*/  LEA R52, P6, R74, R45, 0x1 ;  /* 0x0000002d4a347211 */ /* 0x000fe400078c08ff */
[----:B------:R-:W-:-:S02]  /*31f0*/  LOP3.LUT R89, R3, 0x62, RZ, 0xfc, !PT ;  /* 0x0000006203597812 */ /* 0x000fc400078efcff */
[----:B------:R-:W-:Y:S02]  /*3200*/  PLOP3.LUT P3, PT, PT, PT, UP1, 0x80, 0x8 ;  /* 0x000000000008781c */ /* 0x000fe40003f6f018 */
[-C--:B------:R-:W-:Y:S02]  /*3210*/  LEA.HI.X.SX32 R51, R90, R43.reuse, 0x1, P4 ;  /* 0x0000002b5a337211 */ /* 0x080fe400020f0eff */
[----:B------:R-:W-:Y:S02]  /*3220*/  LEA.HI.X.SX32 R53, R74, R43, 0x1, P6 ;  /* 0x0000002b4a357211 */ /* 0x000fe400030f0eff */
[-C--:B------:R-:W-:Y:S02]  /*3230*/  LEA R6, P4, R128, R45.reuse, 0x1 ;  /* 0x0000002d80067211 */ /* 0x080fe400078808ff */
[----:B------:R-:W-:Y:S02]  /*3240*/  LEA R126, P6, R40, R45, 0x1 ;  /* 0x0000002d287e7211 */ /* 0x000fe400078c08ff */
[----:B------:R-:W-:Y:S01]  /*3250*/  ISETP.LT.AND P3, PT, R89, UR12, P3 ;  /* 0x0000000c59007c0c */ /* 0x000fe20009f61270 */
[----:B------:R-:W-:Y:S01]  /*3260*/  IMAD R76, R7, 0x2, R128 ;  /* 0x00000002074c7824 */ /* 0x000fe200078e0280 */
[----:B------:R-:W-:-:S02]  /*3270*/  LEA.HI.X.SX32 R7, R128, R43, 0x1, P4 ;  /* 0x0000002b80077211 */ /* 0x000fc400020f0eff */
[----:B------:R-:W-:Y:S02]  /*3280*/  LEA.HI.X.SX32 R127, R40, R43, 0x1, P6 ;  /* 0x0000002b287f7211 */ /* 0x000fe400030f0eff */
[-C--:B------:R-:W-:Y:S02]  /*3290*/  LEA R128, P4, R39, R45.reuse, 0x1 ;  /* 0x0000002d27807211 */ /* 0x080fe400078808ff */
[----:B------:R-:W-:Y:S02]  /*32a0*/  LEA R130, P6, R19, R45, 0x1 ;  /* 0x0000002d13827211 */ /* 0x000fe400078c08ff */
[----:B------:R-:W-:Y:S02]  /*32b0*/  PRMT R138, RZ, 0x7610, R138 ;  /* 0x00007610ff8a7816 */ /* 0x000fe4000000008a */
[-C--:B------:R-:W-:Y:S02]  /*32c0*/  LEA.HI.X.SX32 R129, R39, R43.reuse, 0x1, P4 ;  /* 0x0000002b27817211 */ /* 0x080fe400020f0eff */
[----:B------:R-:W-:-:S02]  /*32d0*/  LEA.HI.X.SX32 R131, R19, R43, 0x1, P6 ;  /* 0x0000002b13837211 */ /* 0x000fc400030f0eff */
[-C--:B------:R-:W-:Y:S01]  /*32e0*/  LEA R132, P4, R18, R45.reuse, 0x1 ;  /* 0x0000002d12847211 */ /* 0x080fe200078808ff */
[----:B------:R-:W2:Y:S01]  /*32f0*/  @P3 LDG.E.U16 R138, desc[UR22][R58.64] ;  /* 0x000000163a8a3981 */ /* 0x000ea2000c1e1500 */
[----:B------:R-:W-:Y:S02]  /*3300*/  LEA R90, P6, R76, R45, 0x1 ;  /* 0x0000002d4c5a7211 */ /* 0x000fe400078c08ff */
[-C--:B------:R-:W-:Y:S02]  /*3310*/  LEA.HI.X.SX32 R133, R18, R43.reuse, 0x1, P4 ;  /* 0x0000002b12857211 */ /* 0x080fe400020f0eff */
[----:B------:R-:W-:Y:S02]  /*3320*/  LEA.HI.X.SX32 R91, R76, R43, 0x1, P6 ;  /* 0x0000002b4c5b7211 */ /* 0x000fe400030f0eff */
[----:B------:R-:W-:Y:S02]  /*3330*/  LOP3.LUT R43, R3, 0x6e, RZ, 0xfc, !PT ;  /* 0x0000006e032b7812 */ /* 0x000fe400078efcff */
[----:B------:R-:W-:-:S02]  /*3340*/  PLOP3.LUT P3, PT, PT, PT, UP1, 0x80, 0x8 ;  /* 0x000000000008781c */ /* 0x000fc40003f6f018 */
[----:B------:R-:W-:Y:S02]  /*3350*/  LOP3.LUT R87, R3, 0x5e, RZ, 0xfc, !PT ;  /* 0x0000005e03577812 */ /* 0x000fe400078efcff */
[----:B------:R-:W-:Y:S02]  /*3360*/  ISETP.LT.AND P3, PT, R43, UR12, P3 ;  /* 0x0000000c2b007c0c */ /* 0x000fe40009f61270 */
[----:B------:R-:W-:Y:S02]  /*3370*/  PLOP3.LUT P0, PT, PT, PT, UP1, 0x80, 0x8 ;  /* 0x000000000008781c */ /* 0x000fe40003f0f018 */
[C---:B------:R-:W-:Y:S02]  /*3380*/  LOP3.LUT R93, R3.reuse, 0x60, RZ, 0xfc, !PT ;  /* 0x00000060035d7812 */ /* 0x040fe400078efcff */
[----:B------:R-:W-:Y:S02]  /*3390*/  LOP3.LUT R85, R3, 0x64, RZ, 0xfc, !PT ;  /* 0x0000006403557812 */ /* 0x000fe400078efcff */
[----:B------:R-:W-:-:S02]  /*33a0*/  PLOP3.LUT P1, PT, PT, PT, UP1, 0x80, 0x8 ;  /* 0x000000000008781c */ /* 0x000fc40003f2f018 */
[----:B------:R-:W-:Y:S02]  /*33b0*/  PLOP3.LUT P2, PT, PT, PT, UP1, 0x80, 0x8 ;  /* 0x000000000008781c */ /* 0x000fe40003f4f018 */
[----:B------:R-:W-:Y:S02]  /*33c0*/  ISETP.LT.AND P0, PT, R87, UR12, P0 ;  /* 0x0000000c57007c0c */ /* 0x000fe40008701270 */
[----:B------:R-:W-:Y:S02]  /*33d0*/  PRMT R146, RZ, 0x7610, R146 ;  /* 0x00007610ff927816 */ /* 0x000fe40000000092 */
[----:B------:R-:W-:Y:S02]  /*33e0*/  ISETP.LT.AND P1, PT, R93, UR12, P1 ;  /* 0x0000000c5d007c0c */ /* 0x000fe40008f21270 */
[----:B------:R-:W-:Y:S02]  /*33f0*/  ISETP.LT.AND P2, PT, R85, UR12, P2 ;  /* 0x0000000c55007c0c */ /* 0x000fe40009741270 */
[----:B------:R-:W-:Y:S01]  /*3400*/  LOP3.LUT R83, R3, 0x66, RZ, 0xfc, !PT ;  /* 0x0000006603537812 */ /* 0x000fe200078efcff */
[----:B------:R-:W2:Y:S01]  /*3410*/  @P3 LDG.E.U16 R146, desc[UR22][R70.64] ;  /* 0x0000001646923981 */ /* 0x000ea2000c1e1500 */
[----:B------:R-:W-:-:S02]  /*3420*/  PLOP3.LUT P4, PT, PT, PT, UP1, 0x80, 0x8 ;  /* 0x000000000008781c */ /* 0x000fc40003f8f018 */
[----:B------:R-:W-:Y:S02]  /*3430*/  PRMT R124, RZ, 0x7610, R124 ;  /* 0x00007610ff7c7816 */ /* 0x000fe4000000007c */
[----:B------:R-:W-:Y:S02]  /*3440*/  LOP3.LUT R111, R3, 0x72, RZ, 0xfc, !PT ;  /* 0x00000072036f7812 */ /* 0x000fe400078efcff */
[----:B------:R-:W-:Y:S02]  /*3450*/  PLOP3.LUT P3, PT, PT, PT, UP1, 0x80, 0x8 ;  /* 0x000000000008781c */ /* 0x000fe40003f6f018 */
[----:B------:R-:W-:Y:S01]  /*3460*/  ISETP.LT.AND P4, PT, R83, UR12, P4 ;  /* 0x0000000c53007c0c */ /* 0x000fe2000a781270 */
[----:B------:R-:W2:Y:S01]  /*3470*/  @P0 LDG.E.U16 R124, desc[UR22][R54.64] ;  /* 0x00000016367c0981 */ /* 0x000ea2000c1e1500 */
[----:B------:R-:W-:Y:S02]  /*3480*/  PRMT R136, RZ, 0x7610, R136 ;  /* 0x00007610ff887816 */ /* 0x000fe40000000088 */
[----:B------:R-:W-:-:S02]  /*3490*/  PRMT R119, RZ, 0x7610, R119 ;  /* 0x00007610ff777816 */ /* 0x000fc40000000077 */
[----:B------:R-:W-:Y:S02]  /*34a0*/  ISETP.LT.AND P3, PT, R111, UR12, P3 ;  /* 0x0000000c6f007c0c */ /* 0x000fe40009f61270 */
[C---:B------:R-:W-:Y:S01]  /*34b0*/  LOP3.LUT R99, R3.reuse, 0x68, RZ, 0xfc, !PT ;  /* 0x0000006803637812 */ /* 0x040fe200078efcff */
[----:B------:R-:W2:Y:S01]  /*34c0*/  @P1 LDG.E.U16 R136, desc[UR22][R56.64] ;  /* 0x0000001638881981 */ /* 0x000ea2000c1e1500 */
[----:B------:R-:W-:Y:S02]  /*34d0*/  PLOP3.LUT P0, PT, PT, PT, UP1, 0x80, 0x8 ;  /* 0x000000000008781c */ /* 0x000fe40003f0f018 */
[----:B------:R-:W-:Y:S01]  /*34e0*/  PRMT R140, RZ, 0x7610, R140 ;  /* 0x00007610ff8c7816 */ /* 0x000fe2000000008c */
[----:B------:R-:W3:Y:S01]  /*34f0*/  @P2 LDG.E.U16 R119, desc[UR22][R60.64] ;  /* 0x000000163c772981 */ /* 0x000ee2000c1e1500 */
[----:B------:R-:W-:Y:S02]  /*3500*/  LOP3.LUT R101, R3, 0x6a, RZ, 0xfc, !PT ;  /* 0x0000006a03657812 */ /* 0x000fe400078efcff */
[----:B------:R-:W-:-:S02]  /*3510*/  PLOP3.LUT P1, PT, PT, PT, UP1, 0x80, 0x8 ;  /* 0x000000000008781c */ /* 0x000fc40003f2f018 */
[----:B------:R-:W-:Y:S01]  /*3520*/  ISETP.LT.AND P0, PT, R99, UR12, P0 ;  /* 0x0000000c63007c0c */ /* 0x000fe20008701270 */
[----:B------:R-:W3:Y:S01]  /*3530*/  @P4 LDG.E.U16 R140, desc[UR22][R62.64] ;  /* 0x000000163e8c4981 */ /* 0x000ee2000c1e1500 */
[----:B------:R-:W-:Y:S02]  /*3540*/  LOP3.LUT R45, R3, 0x6c, RZ, 0xfc, !PT ;  /* 0x0000006c032d7812 */ /* 0x000fe400078efcff */
[----:B------:R-:W-:Y:S02]  /*3550*/  PLOP3.LUT P2, PT, PT, PT, UP1, 0x80, 0x8 ;  /* 0x000000000008781c */ /* 0x000fe40003f4f018 */
[----:B------:R-:W-:Y:S02]  /*3560*/  PRMT R150, RZ, 0x7610, R150 ;  /* 0x00007610ff967816 */ /* 0x000fe40000000096 */
[----:B------:R-:W-:Y:S02]  /*3570*/  ISETP.LT.AND P1, PT, R101, UR12, P1 ;  /* 0x0000000c65007c0c */ /* 0x000fe40008f21270 */
[----:B------:R-:W-:-:S02]  /*3580*/  ISETP.LT.AND P2, PT, R45, UR12, P2 ;  /* 0x0000000c2d007c0c */ /* 0x000fc40009741270 */
[----:B------:R-:W-:Y:S01]  /*3590*/  LOP3.LUT R39, R3, 0x70, RZ, 0xfc, !PT ;  /* 0x0000007003277812 */ /* 0x000fe200078efcff */
[----:B------:R0:W3:Y:S01]  /*35a0*/  @P3 LDG.E.U16 R150, desc[UR22][R46.64] ;  /* 0x000000162e963981 */ /* 0x0000e2000c1e1500 */
[----:B------:R-:W-:Y:S02]  /*35b0*/  PLOP3.LUT P4, PT, PT, PT, UP1, 0x80, 0x8 ;  /* 0x000000000008781c */ /* 0x000fe40003f8f018 */
[----:B------:R-:W-:Y:S02]  /*35c0*/  PRMT R142, RZ, 0x7610, R142 ;  /* 0x00007610ff8e7816 */ /* 0x000fe4000000008e */
[----:B------:R-:W-:Y:S02]  /*35d0*/  PLOP3.LUT P3, PT, PT, PT, UP1, 0x80, 0x8 ;  /* 0x000000000008781c */ /* 0x000fe40003f6f018 */
[----:B------:R-:W-:Y:S01]  /*35e0*/  ISETP.LT.AND P4, PT, R39, UR12, P4 ;  /* 0x0000000c27007c0c */ /* 0x000fe2000a781270 */
[----:B------:R-:W-:Y:S01]  /*35f0*/  IMAD R18, R141, UR15, RZ ;  /* 0x0000000f8d127c24 */ /* 0x000fe2000f8e02ff */
[----:B------:R-:W-:Y:S01]  /*3600*/  PRMT R144, RZ, 0x7610, R144 ;  /* 0x00007610ff907816 */ /* 0x000fe20000000090 */
[----:B------:R-:W3:Y:S01]  /*3610*/  @P0 LDG.E.U16 R142, desc[UR22][R64.64] ;  /* 0x00000016408e0981 */ /* 0x000ee2000c1e1500 */
[----:B------:R-:W-:-:S02]  /*3620*/  PRMT R121, RZ, 0x7610, R121 ;  /* 0x00007610ff797816 */ /* 0x000fc40000000079 */
[C---:B------:R-:W-:Y:S02]  /*3630*/  ISETP.LT.AND P3, PT, R3.reuse, UR12, P3 ;  /* 0x0000000c03007c0c */ /* 0x040fe40009f61270 */
[C---:B------:R-:W-:Y:S01]  /*3640*/  LOP3.LUT R107, R3.reuse, 0x78, RZ, 0xfc, !PT ;  /* 0x00000078036b7812 */ /* 0x040fe200078efcff */
[----:B------:R-:W3:Y:S01]  /*3650*/  @P1 LDG.E.U16 R144, desc[UR22][R66.64] ;  /* 0x0000001642901981 */ /* 0x000ee2000c1e1500 */
[----:B------:R-:W-:Y:S02]  /*3660*/  PLOP3.LUT P0, PT, PT, PT, UP1, 0x80, 0x8 ;  /* 0x000000000008781c */ /* 0x000fe40003f0f018 */
[----:B------:R-:W-:Y:S01]  /*3670*/  PRMT R148, RZ, 0x7610, R148 ;  /* 0x00007610ff947816 */ /* 0x000fe20000000094 */
[----:B------:R-:W3:Y:S01]  /*3680*/  @P2 LDG.E.U16 R121, desc[UR22][R68.64] ;  /* 0x0000001644792981 */ /* 0x000ee2000c1e1500 */
[----:B------:R-:W-:Y:S02]  /*3690*/  LEA R76, P6, R18, UR26, 0x1 ;  /* 0x0000001a124c7c11 */ /* 0x000fe4000f8c08ff */
[----:B------:R-:W-:-:S02]  /*36a0*/  LOP3.LUT R109, R3, 0x74, RZ, 0xfc, !PT ;  /* 0x00000074036d7812 */ /* 0x000fc400078efcff */
[----:B------:R-:W-:Y:S01]  /*36b0*/  PLOP3.LUT P2, PT, PT, PT, UP1, 0x80, 0x8 ;  /* 0x000000000008781c */ /* 0x000fe20003f4f018 */
[----:B------:R-:W4:Y:S01]  /*36c0*/  @P4 LDG.E.U16 R148, desc[UR22][R72.64] ;  /* 0x0000001648944981 */ /* 0x000f22000c1e1500 */
[----:B------:R-:W-:Y:S02]  /*36d0*/  LOP3.LUT R19, R3, 0x2, RZ, 0xfc, !PT ;  /* 0x0000000203137812 */ /* 0x000fe400078efcff */
[----:B------:R-:W-:Y:S02]  /*36e0*/  PLOP3.LUT P1, PT, PT, PT, UP1, 0x80, 0x8 ;  /* 0x000000000008781c */ /* 0x000fe40003f2f018 */
[----:B------:R-:W-:Y:S02]  /*36f0*/  ISETP.LT.AND P0, PT, R107, UR12, P0 ;  /* 0x0000000c6b007c0c */ /* 0x000fe40008701270 */
[----:B------:R-:W-:Y:S01]  /*3700*/  PRMT R40, RZ, 0x7610, R40 ;  /* 0x00007610ff287816 */ /* 0x000fe20000000028 */
[----:B------:R-:W-:Y:S01]  /*3710*/  IMAD R23, R23, UR4, RZ ;  /* 0x0000000417177c24 */ /* 0x000fe2000f8e02ff */
[----:B------:R-:W-:-:S02]  /*3720*/  LEA.HI.X.SX32 R156, R18, UR27, 0x1, P6 ;  /* 0x0000001b129c7c11 */ /* 0x000fc4000b0f0eff */
[----:B------:R-:W-:Y:S02]  /*3730*/  ISETP.LT.AND P2, PT, R109, UR12, P2 ;  /* 0x0000000c6d007c0c */ /* 0x000fe40009741270 */
[----:B------:R-:W-:Y:S01]  /*3740*/  ISETP.LT.AND P1, PT, R19, UR12, P1 ;  /* 0x0000000c13007c0c */ /* 0x000fe20008f21270 */
[----:B------:R-:W5:Y:S01]  /*3750*/  @P3 LDG.E.U16 R40, desc[UR22][R126.64] ;  /* 0x000000167e283981 */ /* 0x000f62000c1e1500 */
[C---:B------:R-:W-:Y:S02]  /*3760*/  LOP3.LUT R113, R3.reuse, 0x76, RZ, 0xfc, !PT ;  /* 0x0000007603717812 */ /* 0x040fe400078efcff */
[----:B------:R-:W-:Y:S02]  /*3770*/  PLOP3.LUT P6, PT, PT, PT, UP1, 0x80, 0x8 ;  /* 0x000000000008781c */ /* 0x000fe40003fcf018 */
[----:B------:R-:W-:Y:S02]  /*3780*/  LOP3.LUT R103, R3, 0x7a, RZ, 0xfc, !PT ;  /* 0x0000007a03677812 */ /* 0x000fe400078efcff */
[----:B------:R-:W-:-:S02]  /*3790*/  PLOP3.LUT P4, PT, PT, PT, UP1, 0x80, 0x8 ;  /* 0x000000000008781c */ /* 0x000fc40003f8f018 */
[----:B------:R-:W-:Y:S01]  /*37a0*/  PRMT R152, RZ, 0x7610, R152 ;  /* 0x00007610ff987816 */ /* 0x000fe20000000098 */
[----:B------:R-:W-:Y:S01]  /*37b0*/  IMAD R26, R26, UR4, RZ ;  /* 0x000000041a1a7c24 */ /* 0x000fe2000f8e02ff */
[----:B------:R-:W-:Y:S02]  /*37c0*/  ISETP.LT.AND P3, PT, R113, UR12, P6 ;  /* 0x0000000c71007c0c */ /* 0x000fe4000b761270 */
[----:B------:R-:W-:Y:S02]  /*37d0*/  ISETP.LT.AND P4, PT, R103, UR12, P4 ;  /* 0x0000000c67007c0c */ /* 0x000fe4000a781270 */
[----:B0-----:R-:W-:Y:S01]  /*37e0*/  LEA R46, P6, R23, R76, 0x1 ;  /* 0x0000004c172e7211 */ /* 0x001fe200078c08ff */
[----:B------:R0:W5:Y:S01]  /*37f0*/  @P0 LDG.E.U16 R152, desc[UR22][R50.64] ;  /* 0x0000001632980981 */ /* 0x000162000c1e1500 */
[----:B------:R-:W-:Y:S02]  /*3800*/  PRMT R123, RZ, 0x7610, R123 ;  /* 0x00007610ff7b7816 */ /* 0x000fe4000000007b */
[----:B------:R-:W-:Y:S01]  /*3810*/  PRMT R134, RZ, 0x7610, R134 ;  /* 0x00007610ff867816 */ /* 0x000fe20000000086 */
[----:B------:R-:W-:Y:S01]  /*3820*/  IMAD R25, R25, UR4, RZ ;  /* 0x0000000419197c24 */ /* 0x000fe2000f8e02ff */
[----:B------:R-:W-:Y:S01]  /*3830*/  LEA.HI.X.SX32 R47, R23, R156, 0x1, P6 ;  /* 0x0000009c172f7211 */ /* 0x000fe200030f0eff */
[----:B------:R-:W-:Y:S01]  /*3840*/  IMAD R29, R29, UR4, RZ ;  /* 0x000000041d1d7c24 */ /* 0x000fe2000f8e02ff */
[----:B------:R-:W-:Y:S01]  /*3850*/  PRMT R154, RZ, 0x7610, R154 ;  /* 0x00007610ff9a7816 */ /* 0x000fe2000000009a */
[----:B------:R1:W5:Y:S01]  /*3860*/  @P2 LDG.E.U16 R123, desc[UR22][R48.64] ;  /* 0x00000016307b2981 */ /* 0x000362000c1e1500 */
[----:B0-----:R-:W-:Y:S01]  /*3870*/  LEA R50, P6, R26, R76, 0x1 ;  /* 0x0000004c1a327211 */ /* 0x001fe200078c08ff */
[----:B------:R-:W-:-:S02]  /*3880*/  IMAD R28, R28, UR4, RZ ;  /* 0x000000041c1c7c24 */ /* 0x000fc4000f8e02ff */
[----:B------:R-:W5:Y:S01]  /*3890*/  @P1 LDG.E.U16 R134, desc[UR22][R128.64] ;  /* 0x0000001680861981 */ /* 0x000f62000c1e1500 */
[----:B------:R-:W-:Y:S01]  /*38a0*/  IMAD R34, R34, UR4, RZ ;  /* 0x0000000422227c24 */ /* 0x000fe2000f8e02ff */
[----:B------:R-:W-:Y:S02]  /*38b0*/  LEA.HI.X.SX32 R51, R26, R156, 0x1, P6 ;  /* 0x0000009c1a337211 */ /* 0x000fe400030f0eff */
[-C--:B------:R-:W-:Y:S01]  /*38c0*/  LEA R54, P6, R29, R76.reuse, 0x1 ;  /* 0x0000004c1d367211 */ /* 0x080fe200078c08ff */
[----:B------:R0:W5:Y:S01]  /*38d0*/  @P4 LDG.E.U16 R154, desc[UR22][R52.64] ;  /* 0x00000016349a4981 */ /* 0x000162000c1e1500 */
[----:B-1----:R-:W-:Y:S01]  /*38e0*/  LEA R48, P1, R25, R76, 0x1 ;  /* 0x0000004c19307211 */ /* 0x002fe200078208ff */
[----:B------:R-:W-:Y:S01]  /*38f0*/  IMAD R32, R32, UR4, RZ ;  /* 0x0000000420207c24 */ /* 0x000fe2000f8e02ff */
[-C--:B------:R-:W-:Y:S02]  /*3900*/  LEA.HI.X.SX32 R55, R29, R156.reuse, 0x1, P6 ;  /* 0x0000009c1d377211 */ /* 0x080fe400030f0eff */
[----:B------:R-:W-:Y:S01]  /*3910*/  LEA.HI.X.SX32 R49, R25, R156, 0x1, P1 ;  /* 0x0000009c19317211 */ /* 0x000fe200008f0eff */
[----:B------:R-:W-:Y:S01]  /*3920*/  IMAD R33, R33, UR4, RZ ;  /* 0x0000000421217c24 */ /* 0x000fe2000f8e02ff */
[----:B------:R-:W-:-:S02]  /*3930*/  LEA R58, P6, R34, R76, 0x1 ;  /* 0x0000004c223a7211 */ /* 0x000fc400078c08ff */
[----:B0-----:R-:W-:Y:S01]  /*3940*/  LEA R52, P1, R28, R76, 0x1 ;  /* 0x0000004c1c347211 */ /* 0x001fe200078208ff */
[----:B------:R-:W-:Y:S01]  /*3950*/  IMAD R35, R35, UR4, RZ ;  /* 0x0000000423237c24 */ /* 0x000fe2000f8e02ff */
[-C--:B------:R-:W-:Y:S02]  /*3960*/  LEA.HI.X.SX32 R59, R34, R156.reuse, 0x1, P6 ;  /* 0x0000009c223b7211 */ /* 0x080fe400030f0eff */
[----:B------:R-:W-:Y:S01]  /*3970*/  LEA.HI.X.SX32 R53, R28, R156, 0x1, P1 ;  /* 0x0000009c1c357211 */ /* 0x000fe200008f0eff */
[----:B------:R-:W-:Y:S01]  /*3980*/  IMAD R27, R27, UR4, RZ ;  /* 0x000000041b1b7c24 */ /* 0x000fe2000f8e02ff */
[CC--:B------:R-:W-:Y:S02]  /*3990*/  LEA R56, P1, R32.reuse, R76.reuse, 0x1 ;  /* 0x0000004c20387211 */ /* 0x0c0fe400078208ff */
[----:B------:R-:W-:Y:S01]  /*39a0*/  LEA R62, P6, R33, R76, 0x1 ;  /* 0x0000004c213e7211 */ /* 0x000fe200078c08ff */
[----:B------:R-:W-:Y:S01]  /*39b0*/  IMAD R31, R31, UR4, RZ ;  /* 0x000000041f1f7c24 */ /* 0x000fe2000f8e02ff */
[----:B------:R-:W-:Y:S01]  /*39c0*/  LEA.HI.X.SX32 R57, R32, R156, 0x1, P1 ;  /* 0x0000009c20397211 */ /* 0x000fe200008f0eff */
[----:B------:R-:W-:Y:S01]  /*39d0*/  IMAD R16, R16, UR4, RZ ;  /* 0x0000000410107c24 */ /* 0x000fe2000f8e02ff */
[----:B------:R-:W-:-:S02]  /*39e0*/  LEA R60, P1, R35, R76, 0x1 ;  /* 0x0000004c233c7211 */ /* 0x000fc400078208ff */
[----:B------:R-:W-:Y:S02]  /*39f0*/  LEA.HI.X.SX32 R63, R33, R156, 0x1, P6 ;  /* 0x0000009c213f7211 */ /* 0x000fe400030f0eff */
[----:B------:R-:W-:Y:S01]  /*3a00*/  LEA R66, P6, R27, R76, 0x1 ;  /* 0x0000004c1b427211 */ /* 0x000fe200078c08ff */
[----:B------:R-:W-:Y:S01]  /*3a10*/  IMAD R17, R17, UR4, RZ ;  /* 0x0000000411117c24 */ /* 0x000fe2000f8e02ff */
[----:B------:R-:W-:Y:S01]  /*3a20*/  LEA.HI.X.SX32 R61, R35, R156, 0x1, P1 ;  /* 0x0000009c233d7211 */ /* 0x000fe200008f0eff */
[----:B------:R-:W-:Y:S01]  /*3a30*/  IMAD R13, R13, UR4, RZ ;  /* 0x000000040d0d7c24 */ /* 0x000fe2000f8e02ff */
[----:B------:R-:W-:Y:S02]  /*3a40*/  LEA R64, P1, R31, R76, 0x1 ;  /* 0x0000004c1f407211 */ /* 0x000fe400078208ff */
[----:B------:R-:W-:Y:S02]  /*3a50*/  LEA.HI.X.SX32 R67, R27, R156, 0x1, P6 ;  /* 0x0000009c1b437211 */ /* 0x000fe400030f0eff */
[----:B------:R-:W-:Y:S01]  /*3a60*/  LEA R70, P6, R16, R76, 0x1 ;  /* 0x0000004c10467211 */ /* 0x000fe200078c08ff */
[----:B------:R-:W-:Y:S01]  /*3a70*/  IMAD R15, R15, UR4, RZ ;  /* 0x000000040f0f7c24 */ /* 0x000fe2000f8e02ff */
[----:B------:R-:W-:Y:S01]  /*3a80*/  LEA.HI.X.SX32 R65, R31, R156, 0x1, P1 ;  /* 0x0000009c1f417211 */ /* 0x000fe200008f0eff */
[----:B------:R-:W-:Y:S01]  /*3a90*/  IMAD R11, R11, UR4, RZ ;  /* 0x000000040b0b7c24 */ /* 0x000fe2000f8e02ff */
[----:B------:R-:W-:-:S02]  /*3aa0*/  LOP3.LUT R77, R3, 0x4, RZ, 0xfc, !PT ;  /* 0x00000004034d7812 */ /* 0x000fc400078efcff */
[----:B------:R-:W-:Y:S02]  /*3ab0*/  PLOP3.LUT P0, PT, PT, PT, UP1, 0x80, 0x8 ;  /* 0x000000000008781c */ /* 0x000fe40003f0f018 */
[----:B------:R-:W-:Y:S02]  /*3ac0*/  LEA R68, P1, R17, R76, 0x1 ;  /* 0x0000004c11447211 */ /* 0x000fe400078208ff */
[----:B------:R-:W-:Y:S02]  /*3ad0*/  LEA.HI.X.SX32 R71, R16, R156, 0x1, P6 ;  /* 0x0000009c10477211 */ /* 0x000fe400030f0eff */
[----:B------:R-:W-:Y:S02]  /*3ae0*/  LEA R74, P6, R13, R76, 0x1 ;  /* 0x0000004c0d4a7211 */ /* 0x000fe400078c08ff */
[----:B------:R-:W-:Y:S02]  /*3af0*/  LEA.HI.X.SX32 R69, R17, R156, 0x1, P1 ;  /* 0x0000009c11457211 */ /* 0x000fe400008f0eff */
[----:B------:R-:W-:-:S02]  /*3b00*/  ISETP.LT.AND P0, PT, R77, UR12, P0 ;  /* 0x0000000c4d007c0c */ /* 0x000fc40008701270 */
[----:B------:R-:W-:Y:S02]  /*3b10*/  LEA R72, P1, R15, R76, 0x1 ;  /* 0x0000004c0f487211 */ /* 0x000fe400078208ff */
[----:B------:R-:W-:Y:S02]  /*3b20*/  LEA.HI.X.SX32 R75, R13, R156, 0x1, P6 ;  /* 0x0000009c0d4b7211 */ /* 0x000fe400030f0eff */
[----:B------:R-:W-:Y:S02]  /*3b30*/  LEA R76, P6, R11, R76, 0x1 ;  /* 0x0000004c0b4c7211 */ /* 0x000fe400078c08ff */
[----:B------:R-:W-:Y:S02]  /*3b40*/  LOP3.LUT R19, R3, 0x7c, RZ, 0xfc, !PT ;  /* 0x0000007c03137812 */ /* 0x000fe400078efcff */
[----:B------:R-:W-:Y:S02]  /*3b50*/  LEA.HI.X.SX32 R77, R11, R156, 0x1, P6 ;  /* 0x0000009c0b4d7211 */ /* 0x000fe400030f0eff */
[----:B------:R-:W-:-:S02]  /*3b60*/  PRMT R11, RZ, 0x7610, R11 ;  /* 0x00007610ff0b7816 */ /* 0x000fc4000000000b */
[----:B------:R-:W-:Y:S02]  /*3b70*/  PLOP3.LUT P2, PT, PT, PT, UP1, 0x80, 0x8 ;  /* 0x000000000008781c */ /* 0x000fe40003f4f018 */
[----:B------:R-:W-:Y:S02]  /*3b80*/  LEA.HI.X.SX32 R73, R15, R156, 0x1, P1 ;  /* 0x0000009c0f497211 */ /* 0x000fe400008f0eff */
[----:B------:R-:W-:Y:S01]  /*3b90*/  ISETP.LT.AND P2, PT, R19, UR12, P2 ;  /* 0x0000000c13007c0c */ /* 0x000fe20009741270 */
[----:B------:R-:W5:Y:S01]  /*3ba0*/  @P0 LDG.E.U16 R11, desc[UR22][R130.64] ;  /* 0x00000016820b0981 */ /* 0x000f62000c1e1500 */
[C---:B------:R-:W-:Y:S02]  /*3bb0*/  LOP3.LUT R125, R3.reuse, 0x6, RZ, 0xfc, !PT ;  /* 0x00000006037d7812 */ /* 0x040fe400078efcff */
[----:B------:R-:W-:Y:S02]  /*3bc0*/  LOP3.LUT R18, R3, 0x7e, RZ, 0xfc, !PT ;  /* 0x0000007e03127812 */ /* 0x000fe400078efcff */
[----:B------:R-:W-:-:S02]  /*3bd0*/  PLOP3.LUT P4, PT, PT, PT, UP1, 0x80, 0x8 ;  /* 0x000000000008781c */ /* 0x000fc40003f8f018 */
[----:B------:R-:W-:Y:S02]  /*3be0*/  PLOP3.LUT P1, PT, PT, PT, UP1, 0x80, 0x8 ;  /* 0x000000000008781c */ /* 0x000fe40003f2f018 */
[----:B------:R-:W-:Y:S02]  /*3bf0*/  PLOP3.LUT P0, PT, PT, PT, UP1, 0x80, 0x8 ;  /* 0x000000000008781c */ /* 0x000fe40003f0f018 */
[----:B------:R-:W-:Y:S02]  /*3c00*/  ISETP.LT.AND P4, PT, R18, UR12, P4 ;  /* 0x0000000c12007c0c */ /* 0x000fe4000a781270 */
[----:B------:R-:W-:Y:S02]  /*3c10*/  ISETP.LT.AND P1, PT, R125, UR12, P1 ;  /* 0x0000000c7d007c0c */ /* 0x000fe40008f21270 */
[----:B------:R-:W-:Y:S02]  /*3c20*/  ISETP.LT.AND P0, PT, R141, UR12, P0 ;  /* 0x0000000c8d007c0c */ /* 0x000fe40008701270 */
[----:B------:R-:W-:-:S02]  /*3c30*/  PRMT R25, RZ, 0x7610, R25 ;  /* 0x00007610ff197816 */ /* 0x000fc40000000019 */
[----:B------:R-:W-:Y:S02]  /*3c40*/  PRMT R28, RZ, 0x7610, R28 ;  /* 0x00007610ff1c7816 */ /* 0x000fe4000000001c */
[----:B------:R-:W-:Y:S02]  /*3c50*/  PRMT R32, RZ, 0x7610, R32 ;  /* 0x00007610ff207816 */ /* 0x000fe40000000020 */
[----:B------:R-:W-:Y:S01]  /*3c60*/  PRMT R26, RZ, 0x7610, R26 ;  /* 0x00007610ff1a7816 */ /* 0x000fe2000000001a */
[----:B------:R0:W5:Y:S01]  /*3c70*/  @P2 LDG.E.U16 R25, desc[UR22][R6.64] ;  /* 0x0000001606192981 */ /* 0x000162000c1e1500 */
[----:B------:R-:W-:Y:S02]  /*3c80*/  PRMT R27, RZ, 0x7610, R27 ;  /* 0x00007610ff1b7816 */ /* 0x000fe4000000001b */
[----:B------:R-:W-:Y:S01]  /*3c90*/  PRMT R35, RZ, 0x7610, R35 ;  /* 0x00007610ff237816 */ /* 0x000fe20000000023 */
[----:B------:R1:W5:Y:S01]  /*3ca0*/  @P3 LDG.E.U16 R28, desc[UR22][R4.64] ;  /* 0x00000016041c3981 */ /* 0x000362000c1e1500 */
[----:B------:R-:W-:-:S02]  /*3cb0*/  PRMT R29, RZ, 0x7610, R29 ;  /* 0x00007610ff1d7816 */ /* 0x000fc4000000001d */
[----:B------:R-:W-:Y:S01]  /*3cc0*/  PRMT R125, RZ, 0x7610, R125 ;  /* 0x00007610ff7d7816 */ /* 0x000fe2000000007d */
[----:B------:R1:W5:Y:S01]  /*3cd0*/  @P4 LDG.E.U16 R32, desc[UR22][R90.64] ;  /* 0x000000165a204981 */ /* 0x000362000c1e1500 */
[----:B------:R-:W-:Y:S02]  /*3ce0*/  PRMT R34, RZ, 0x7610, R34 ;  /* 0x00007610ff227816 */ /* 0x000fe40000000022 */
[----:B0-----:R-:W-:Y:S01]  /*3cf0*/  PRMT R6, RZ, 0x7610, R6 ;  /* 0x00007610ff067816 */ /* 0x001fe20000000006 */
[----:B------:R-:W5:Y:S01]  /*3d00*/  @P1 LDG.E.U16 R26, desc[UR22][R132.64] ;  /* 0x00000016841a1981 */ /* 0x000f62000c1e1500 */
[----:B-1----:R-:W-:-:S03]  /*3d10*/  PRMT R5, RZ, 0x7610, R5 ;  /* 0x00007610ff057816 */ /* 0x002fc60000000005 */
[----:B------:R-:W5:Y:S04]  /*3d20*/  @P0 LDG.E.U16 R27, desc[UR22][R46.64] ;  /* 0x000000162e1b0981 */ /* 0x000f68000c1e1500 */
[----:B------:R-:W5:Y:S04]  /*3d30*/  @P0 LDG.E.U16 R35, desc[UR22][R62.64] ;  /* 0x000000163e230981 */ /* 0x000f68000c1e1500 */
[----:B------:R-:W5:Y:S04]  /*3d40*/  @P0 LDG.E.U16 R29, desc[UR22][R48.64] ;  /* 0x00000016301d0981 */ /* 0x000f68000c1e1500 */
[----:B------:R-:W5:Y:S04]  /*3d50*/  @P0 LDG.E.U16 R125, desc[UR22][R64.64] ;  /* 0x00000016407d0981 */ /* 0x000f68000c1e1500 */
[----:B------:R-:W5:Y:S04]  /*3d60*/  @P0 LDG.E.U16 R34, desc[UR22][R50.64] ;  /* 0x0000001632220981 */ /* 0x000f68000c1e1500 */
[----:B------:R-:W5:Y:S01]  /*3d70*/  @P0 LDG.E.U16 R6, desc[UR22][R66.64] ;  /* 0x0000001642060981 */ /* 0x000f62000c1e1500 */
[----:B------:R-:W-:-:S03]  /*3d80*/  PRMT R91, RZ, 0x7610, R91 ;  /* 0x00007610ff5b7816 */ /* 0x000fc6000000005b */
[----:B------:R-:W5:Y:S01]  /*3d90*/  @P0 LDG.E.U16 R5, desc[UR22][R52.64] ;  /* 0x0000001634050981 */ /* 0x000f62000c1e1500 */
[----:B------:R-:W-:Y:S02]  /*3da0*/  PRMT R4, RZ, 0x7610, R4 ;  /* 0x00007610ff047816 */ /* 0x000fe40000000004 */
[----:B------:R-:W-:Y:S01]  /*3db0*/  PRMT R156, RZ, 0x7610, R156 ;  /* 0x00007610ff9c7816 */ /* 0x000fe2000000009c */
[----:B------:R-:W5:Y:S01]  /*3dc0*/  @P0 LDG.E.U16 R91, desc[UR22][R68.64] ;  /* 0x00000016445b0981 */ /* 0x000f62000c1e1500 */
[----:B------:R-:W-:-:S03]  /*3dd0*/  PRMT R31, RZ, 0x7610, R31 ;  /* 0x00007610ff1f7816 */ /* 0x000fc6000000001f */
[----:B------:R-:W5:Y:S04]  /*3de0*/  @P0 LDG.E.U16 R4, desc[UR22][R54.64] ;  /* 0x0000001636040981 */ /* 0x000f68000c1e1500 */
[----:B------:R-:W5:Y:S04]  /*3df0*/  @P0 LDG.E.U16 R156, desc[UR22][R70.64] ;  /* 0x00000016469c0981 */ /* 0x000f68000c1e1500 */
[----:B------:R-:W5:Y:S01]  /*3e00*/  @P0 LDG.E.U16 R31, desc[UR22][R56.64] ;  /* 0x00000016381f0981 */ /* 0x000f62000c1e1500 */
[----:B------:R-:W-:Y:S02]  /*3e10*/  PRMT R135, RZ, 0x7610, R135 ;  /* 0x00007610ff877816 */ /* 0x000fe40000000087 */
[----:B------:R-:W-:-:S04]  /*3e20*/  PRMT R158, RZ, 0x7610, R158 ;  /* 0x00007610ff9e7816 */ /* 0x000fc8000000009e */
[----:B------:R-:W5:Y:S04]  /*3e30*/  @P0 LDG.E.U16 R135, desc[UR22][R72.64] ;  /* 0x0000001648870981 */ /* 0x000f68000c1e1500 */
[----:B------:R-:W5:Y:S01]  /*3e40*/  @P0 LDG.E.U16 R158, desc[UR22][R74.64] ;  /* 0x000000164a9e0981 */ /* 0x000f62000c1e1500 */
[----:B------:R-:W-:Y:S02]  /*3e50*/  PRMT R90, RZ, 0x7610, R90 ;  /* 0x00007610ff5a7816 */ /* 0x000fe4000000005a */
[----:B------:R-:W-:Y:S02]  /*3e60*/  PRMT R33, RZ, 0x7610, R33 ;  /* 0x00007610ff217816 */ /* 0x000fe40000000021 */
[----:B------:R-:W-:Y:S02]  /*3e70*/  PRMT R137, RZ, 0x7610, R137 ;  /* 0x00007610ff897816 */ /* 0x000fe40000000089 */
[----:B------:R-:W5:Y:S04]  /*3e80*/  @P0 LDG.E.U16 R90, desc[UR22][R58.64] ;  /* 0x000000163a5a0981 */ /* 0x000f68000c1e1500 */
[----:B------:R-:W5:Y:S04]  /*3e90*/  @P0 LDG.E.U16 R33, desc[UR22][R60.64] ;  /* 0x000000163c210981 */ /* 0x000f68000c1e1500 */
[----:B------:R-:W5:Y:S01]  /*3ea0*/  @P0 LDG.E.U16 R137, desc[UR22][R76.64] ;  /* 0x000000164c890981 */ /* 0x000f62000c1e1500 */
[----:B------:R-:W-:-:S02]  /*3eb0*/  LOP3.LUT R16, R139, 0x3f, RZ, 0xc0, !PT ;  /* 0x0000003f8b107812 */ /* 0x000fc400078ec0ff */
[----:B------:R-:W-:Y:S01]  /*3ec0*/  SHF.R.S32.HI R17, RZ, 0x6, R139 ;  /* 0x00000006ff117819 */ /* 0x000fe2000001148b */
[----:B------:R-:W-:-:S04]  /*3ed0*/  @!UP2 UIADD3 UR4, UPT, UPT, -UR6, 0x100000, URZ ;  /* 0x001000000604a890 */ /* 0x000fc8000fffe1ff */
[----:B------:R-:W-:Y:S02]  /*3ee0*/  @!UP2 USHF.L.U32 UR5, UR4, 0xb, URZ ;  /* 0x0000000b0405a899 */ /* 0x000fe400080006ff */
[----:B------:R-:W-:Y:S01]  /*3ef0*/  @!UP2 USHF.L.U32 UR4, UR4, 0x1, URZ ;  /* 0x000000010404a899 */ /* 0x000fe200080006ff */
[----:B------:R-:W-:Y:S01]  /*3f00*/  IMAD.SHL.U32 R16, R16, 0x2, RZ ;  /* 0x0000000210107824 */ /* 0x000fe200078e00ff */
[----:B------:R-:W-:Y:S01]  /*3f10*/  SGXT R17, R17, 0x1 ;  /* 0x000000011111781a */ /* 0x000fe20000000200 */
[----:B------:R-:W-:-:S03]  /*3f20*/  VOTEU.ALL UP1, P5 ;  /* 0x0000000000ff7886 */ /* 0x000fc60002820000 */
[----:B------:R-:W-:-:S04]  /*3f30*/  LOP3.LUT R17, R16, 0x90, R17, 0x78, !PT ;  /* 0x0000009010117812 */ /* 0x000fc800078e7811 */
[----:B------:R-:W-:Y:S02]  /*3f40*/  LOP3.LUT R15, R17, 0x20, RZ, 0x3c, !PT ;  /* 0x00000020110f7812 */ /* 0x000fe400078e3cff */
[----:B------:R0:W1:Y:S01]  /*3f50*/  @!UP1 SYNCS.EXCH.64 URZ, [UR9+0xa008], UR4 ;  /* 0x00a0080409ff95b2 */ /* 0x0000620008000100 */
[----:B------:R-:W-:Y:S04]  /*3f60*/  STS.U16 [R17+UR9+0x400], R10 ;  /* 0x0004000a11007988 */ /* 0x000fe80008000409 */
[----:B------:R-:W-:Y:S04]  /*3f70*/  STS.U16 [R17+UR9+0x800], R14 ;  /* 0x0008000e11007988 */ /* 0x000fe80008000409 */
[----:B--2---:R-:W-:Y:S04]  /*3f80*/  STS.U16 [R17+UR9+0xc00], R30 ;  /* 0x000c001e11007988 */ /* 0x004fe80008000409 */
[----:B------:R-:W-:Y:S04]  /*3f90*/  STS.U16 [R17+UR9+0x1000], R42 ;  /* 0x0010002a11007988 */ /* 0x000fe80008000409 */
        /* <DEDUP_REMOVED lines=8> */
[----:B---3--:R-:W-:Y:S04]  /*4020*/  STS.U16 [R17+UR9+0x3400], R142 ;  /* 0x0034008e11007988 */ /* 0x008fe80008000409 */
[----:B----4-:R-:W-:Y:S04]  /*4030*/  STS.U16 [R17+UR9+0x3800], R148 ;  /* 0x0038009411007988 */ /* 0x010fe80008000409 */
[----:B-----5:R-:W-:Y:S04]  /*4040*/  STS.U16 [R17+UR9], R40 ;  /* 0x0000002811007988 */ /* 0x020fe80008000409 */
[----:B------:R-:W-:Y:S04]  /*4050*/  STS.U16 [R17+UR9+0x3c00], R152 ;  /* 0x003c009811007988 */ /* 0x000fe80008000409 */
[----:B------:R2:W-:Y:S02]  /*4060*/  STS.U16 [R15+UR9+0x900], R22 ;  /* 0x000900160f007988 */ /* 0x0005e40008000409 */
[----:B--2---:R-:W2:Y:S01]  /*4070*/  LDC.64 R22, c[0x0][0x3a8] ;  /* 0x0000ea00ff167b82 */ /* 0x004ea20000000a00 */
[----:B------:R-:W-:-:S02]  /*4080*/  LOP3.LUT R7, R139, 0x40, RZ, 0xc0, !PT ;  /* 0x000000408b077812 */ /* 0x000fc400078ec0ff */
[----:B------:R-:W-:-:S03]  /*4090*/  SHF.R.S32.HI R13, RZ, 0x1f, R20 ;  /* 0x0000001fff0d7819 */ /* 0x000fc60000011414 */
[----:B------:R-:W-:Y:S01]  /*40a0*/  IMAD R16, R7, 0x20, R16 ;  /* 0x0000002007107824 */ /* 0x000fe200078e0210 */
[----:B------:R-:W-:Y:S02]  /*40b0*/  SHF.L.U64.HI R20, R20, 0x1, R13 ;  /* 0x0000000114147819 */ /* 0x000fe4000001020d */
[C---:B------:R-:W-:Y:S02]  /*40c0*/  LOP3.LUT R14, R17.reuse, 0x40, RZ, 0x3c, !PT ;  /* 0x00000040110e7812 */ /* 0x040fe400078e3cff */
[----:B------:R-:W-:Y:S01]  /*40d0*/  LOP3.LUT R13, R17, 0x60, RZ, 0x3c, !PT ;  /* 0x00000060110d7812 */ /* 0x000fe200078e3cff */
[----:B------:R-:W-:Y:S01]  /*40e0*/  STS.U16 [R15+UR9+0x500], R8 ;  /* 0x000500080f007988 */ /* 0x000fe20008000409 */
[----:B--2---:R-:W-:-:S04]  /*40f0*/  IMAD R7, R3, R22, RZ ;  /* 0x0000001603077224 */ /* 0x004fc800078e02ff */
[C---:B------:R-:W-:Y:S01]  /*4100*/  IMAD R7, R22.reuse, 0x2, R7 ;  /* 0x0000000216077824 */ /* 0x040fe200078e0207 */
[----:B------:R-:W-:Y:S03]  /*4110*/  STS.U16 [R15+UR9+0xd00], R36 ;  /* 0x000d00240f007988 */ /* 0x000fe60008000409 */
[C---:B------:R-:W-:Y:S01]  /*4120*/  IMAD R7, R22.reuse, 0x2, R7 ;  /* 0x0000000216077824 */ /* 0x040fe200078e0207 */
        /* <DEDUP_REMOVED lines=14> */
[----:B------:R2:W-:Y:S04]  /*4210*/  STS.U16 [R14+UR9+0xa00], R21 ;  /* 0x000a00150e007988 */ /* 0x0005e80008000409 */
[----:B------:R-:W-:Y:S04]  /*4220*/  STS.U16 [R14+UR9+0xe00], R37 ;  /* 0x000e00250e007988 */ /* 0x000fe80008000409 */
[----:B------:R-:W-:Y:S01]  /*4230*/  STS.U16 [R14+UR9+0x1200], R41 ;  /* 0x001200290e007988 */ /* 0x000fe20008000409 */
[----:B--2---:R-:W-:-:S03]  /*4240*/  IMAD R21, R22, 0x2, R7 ;  /* 0x0000000216157824 */ /* 0x004fc600078e0207 */
        /* <DEDUP_REMOVED lines=11> */
[----:B------:R2:W-:Y:S01]  /*4300*/  STS.U16 [R14+UR9+0x200], R11 ;  /* 0x0002000b0e007988 */ /* 0x0005e20008000409 */
[----:B------:R-:W-:-:S03]  /*4310*/  LOP3.LUT R10, R16, 0x30, RZ, 0x3c, !PT ;  /* 0x00000030100a7812 */ /* 0x000fc600078e3cff */
[----:B------:R3:W-:Y:S01]  /*4320*/  STS.U16 [R13+UR9+0x700], R12 ;  /* 0x0007000c0d007988 */ /* 0x0007e20008000409 */
[----:B------:R-:W-:-:S03]  /*4330*/  IMAD R21, R22, 0x2, R21 ;  /* 0x0000000216157824 */ /* 0x000fc600078e0215 */
[----:B------:R-:W-:Y:S01]  /*4340*/  STS.U16 [R13+UR9+0xb00], R24 ;  /* 0x000b00180d007988 */ /* 0x000fe20008000409 */
[C---:B--2---:R-:W-:Y:S02]  /*4350*/  LOP3.LUT R11, R16.reuse, 0x20, RZ, 0x3c, !PT ;  /* 0x00000020100b7812 */ /* 0x044fe400078e3cff */
[C---:B---3--:R-:W-:Y:S01]  /*4360*/  LOP3.LUT R12, R16.reuse, 0x10, RZ, 0x3c, !PT ;  /* 0x00000010100c7812 */ /* 0x048fe200078e3cff */
        /* <DEDUP_REMOVED lines=21> */
[----:B------:R-:W-:-:S02]  /*44c0*/  LOP3.LUT R9, R16, 0x40, RZ, 0x3c, !PT ;  /* 0x0000004010097812 */ /* 0x000fc400078e3cff */
[----:B------:R-:W-:Y:S01]  /*44d0*/  LOP3.LUT R8, R16, 0x50, RZ, 0x3c, !PT ;  /* 0x0000005010087812 */ /* 0x000fe200078e3cff */
[--C-:B--2---:R-:W-:Y:S01]  /*44e0*/  IMAD R5, R22, 0x2, R21.reuse ;  /* 0x0000000216057824 */ /* 0x104fe200078e0215 */
[----:B------:R-:W-:-:S03]  /*44f0*/  SHF.R.S32.HI R24, RZ, 0x1f, R21 ;  /* 0x0000001fff187819 */ /* 0x000fc60000011415 */
[C---:B------:R-:W-:Y:S01]  /*4500*/  IMAD R29, R22.reuse, 0x2, R5 ;  /* 0x00000002161d7824 */ /* 0x040fe200078e0205 */
[----:B------:R-:W-:Y:S01]  /*4510*/  LEA R134, P0, R21, R92, 0x1 ;  /* 0x0000005c15867211 */ /* 0x000fe200078008ff */
[----:B------:R-:W-:Y:S02]  /*4520*/  STS.U16 [R10+UR9+0x8580], R91 ;  /* 0x0085805b0a007988 */ /* 0x000fe40008000409 */
[----:B------:R-:W-:Y:S02]  /*4530*/  IMAD R25, R22, 0x2, R29 ;  /* 0x0000000216197824 */ /* 0x000fe400078e021d */
[----:B------:R-:W-:Y:S04]  /*4540*/  STS.U16 [R9+UR9+0x8200], R4 ;  /* 0x0082000409007988 */ /* 0x000fe80008000409 */
[----:B------:R-:W-:Y:S04]  /*4550*/  STS.U16 [R9+UR9+0x8600], R156 ;  /* 0x0086009c09007988 */ /* 0x000fe80008000409 */
[----:B------:R2:W-:Y:S01]  /*4560*/  STS.U16 [R8+UR9+0x8280], R31 ;  /* 0x0082801f08007988 */ /* 0x0005e20008000409 */
[----:B------:R-:W-:-:S02]  /*4570*/  SHF.R.S32.HI R30, RZ, 0x1f, R5 ;  /* 0x0000001fff1e7819 */ /* 0x000fc40000011405 */
[----:B--2---:R-:W-:Y:S01]  /*4580*/  LEA.HI.X R31, R21, R20, R24, 0x1, P0 ;  /* 0x00000014151f7211 */ /* 0x004fe200000f0c18 */
[----:B------:R-:W-:Y:S01]  /*4590*/  IMAD R21, R22, 0x2, R25 ;  /* 0x0000000216157824 */ /* 0x000fe200078e0219 */
[----:B------:R-:W-:-:S03]  /*45a0*/  LEA R136, P0, R5, R92, 0x1 ;  /* 0x0000005c05887211 */ /* 0x000fc600078008ff */
[C-C-:B------:R-:W-:Y:S01]  /*45b0*/  IMAD R27, R22.reuse, 0x2, R21.reuse ;  /* 0x00000002161b7824 */ /* 0x140fe200078e0215 */
[----:B------:R-:W-:Y:S02]  /*45c0*/  LEA.HI.X R30, R5, R20, R30, 0x1, P0 ;  /* 0x00000014051e7211 */ /* 0x000fe400000f0c1e */
[----:B------:R-:W-:Y:S01]  /*45d0*/  SHF.R.S32.HI R28, RZ, 0x1f, R21 ;  /* 0x0000001fff1c7819 */ /* 0x000fe20000011415 */
[----:B------:R-:W-:Y:S01]  /*45e0*/  IMAD R5, R22, 0x2, R27 ;  /* 0x0000000216057824 */ /* 0x000fe200078e021b */
[----:B------:R-:W-:Y:S02]  /*45f0*/  LEA R142, P0, R21, R92, 0x1 ;  /* 0x0000005c158e7211 */ /* 0x000fe400078008ff */
[----:B------:R-:W-:Y:S02]  /*4600*/  LOP3.LUT R151, R3, 0x18, RZ, 0xfc, !PT ;  /* 0x0000001803977812 */ /* 0x000fe400078efcff */
[----:B------:R-:W-:Y:S02]  /*4610*/  SHF.R.S32.HI R4, RZ, 0x1f, R29 ;  /* 0x0000001fff047819 */ /* 0x000fe4000001141d */
[----:B------:R-:W-:-:S02]  /*4620*/  SHF.R.S32.HI R24, RZ, 0x1f, R25 ;  /* 0x0000001fff187819 */ /* 0x000fc40000011419 */
[-C--:B------:R-:W-:Y:S02]  /*4630*/  LEA R138, P1, R29, R92.reuse, 0x1 ;  /* 0x0000005c1d8a7211 */ /* 0x080fe400078208ff */
[----:B------:R-:W-:Y:S02]  /*4640*/  LEA R140, P2, R25, R92, 0x1 ;  /* 0x0000005c198c7211 */ /* 0x000fe400078408ff */
[----:B------:R-:W-:Y:S02]  /*4650*/  LEA.HI.X R28, R21, R20, R28, 0x1, P0 ;  /* 0x00000014151c7211 */ /* 0x000fe400000f0c1c */
[----:B------:R-:W-:Y:S02]  /*4660*/  LOP3.LUT R153, R3, 0x1a, RZ, 0xfc, !PT ;  /* 0x0000001a03997812 */ /* 0x000fe400078efcff */
[----:B------:R-:W-:Y:S02]  /*4670*/  SHF.R.S32.HI R26, RZ, 0x1f, R5 ;  /* 0x0000001fff1a7819 */ /* 0x000fe40000011405 */
[----:B------:R-:W-:-:S02]  /*4680*/  LEA R146, P0, R5, R92, 0x1 ;  /* 0x0000005c05927211 */ /* 0x000fc400078008ff */
[----:B------:R-:W-:Y:S01]  /*4690*/  LOP3.LUT R155, R3, 0x1c, RZ, 0xfc, !PT ;  /* 0x0000001c039b7812 */ /* 0x000fe200078efcff */
[-C--:B------:R-:W-:Y:S01]  /*46a0*/  IMAD R151, R151, R22.reuse, RZ ;  /* 0x0000001697977224 */ /* 0x080fe200078e02ff */
[----:B------:R-:W-:Y:S01]  /*46b0*/  LOP3.LUT R157, R3, 0x1e, RZ, 0xfc, !PT ;  /* 0x0000001e039d7812 */ /* 0x000fe200078efcff */
[----:B------:R-:W-:Y:S01]  /*46c0*/  IMAD R153, R153, R22, RZ ;  /* 0x0000001699997224 */ /* 0x000fe200078e02ff */
[-C--:B------:R-:W-:Y:S02]  /*46d0*/  LEA.HI.X R29, R29, R20.reuse, R4, 0x1, P1 ;  /* 0x000000141d1d7211 */ /* 0x080fe400008f0c04 */
[----:B------:R-:W-:Y:S01]  /*46e0*/  LEA.HI.X R24, R25, R20, R24, 0x1, P2 ;  /* 0x0000001419187211 */ /* 0x000fe200010f0c18 */
[----:B------:R-:W-:Y:S01]  /*46f0*/  IMAD R25, R22, 0x2, R5 ;  /* 0x0000000216197824 */ /* 0x000fe200078e0205 */
[----:B------:R-:W-:Y:S01]  /*4700*/  SHF.R.S32.HI R4, RZ, 0x1f, R27 ;  /* 0x0000001fff047819 */ /* 0x000fe2000001141b */
[----:B------:R-:W-:Y:S01]  /*4710*/  IMAD R155, R155, R22, RZ ;  /* 0x000000169b9b7224 */ /* 0x000fe200078e02ff */
[----:B------:R-:W-:-:S02]  /*4720*/  LEA R144, P1, R27, R92, 0x1 ;  /* 0x0000005c1b907211 */ /* 0x000fc400078208ff */
[----:B------:R-:W-:Y:S02]  /*4730*/  LEA.HI.X R26, R5, R20, R26, 0x1, P0 ;  /* 0x00000014051a7211 */ /* 0x000fe400000f0c1a */
[----:B------:R-:W-:Y:S01]  /*4740*/  LOP3.LUT R159, R3, 0x20, RZ, 0xfc, !PT ;  /* 0x00000020039f7812 */ /* 0x000fe200078efcff */
[----:B------:R-:W-:Y:S01]  /*4750*/  IMAD.SHL.U32 R150, R151, 0x2, RZ ;  /* 0x0000000297967824 */ /* 0x000fe200078e00ff */
[----:B------:R-:W-:Y:S01]  /*4760*/  LOP3.LUT R5, R3, 0x22, RZ, 0xfc, !PT ;  /* 0x0000002203057812 */ /* 0x000fe200078efcff */
[-C--:B------:R-:W-:Y:S01]  /*4770*/  IMAD R157, R157, R22.reuse, RZ ;  /* 0x000000169d9d7224 */ /* 0x080fe200078e02ff */
[----:B------:R-:W-:Y:S01]  /*4780*/  LOP3.LUT R7, R16, 0x60, RZ, 0x3c, !PT ;  /* 0x0000006010077812 */ /* 0x000fe200078e3cff */
[----:B------:R-:W-:Y:S01]  /*4790*/  IMAD.SHL.U32 R152, R153, 0x2, RZ ;  /* 0x0000000299987824 */ /* 0x000fe200078e00ff */
[----:B------:R-:W-:Y:S01]  /*47a0*/  LOP3.LUT R163, R3, 0x24, RZ, 0xfc, !PT ;  /* 0x0000002403a37812 */ /* 0x000fe200078efcff */
[----:B------:R-:W-:Y:S01]  /*47b0*/  IMAD R159, R159, R22, RZ ;  /* 0x000000169f9f7224 */ /* 0x000fe200078e02ff */
[----:B------:R-:W-:Y:S01]  /*47c0*/  LEA.HI.X R27, R27, R20, R4, 0x1, P1 ;  /* 0x000000141b1b7211 */ /* 0x000fe200008f0c04 */
[----:B------:R-:W-:Y:S01]  /*47d0*/  IMAD.SHL.U32 R154, R155, 0x2, RZ ;  /* 0x000000029b9a7824 */ /* 0x000fe200078e00ff */
[----:B------:R-:W-:Y:S01]  /*47e0*/  LOP3.LUT R160, R3, 0x50, RZ, 0xfc, !PT ;  /* 0x0000005003a07812 */ /* 0x000fe200078efcff */
[----:B------:R-:W-:Y:S01]  /*47f0*/  IMAD R161, R5, R22, RZ ;  /* 0x0000001605a17224 */ /* 0x000fe200078e02ff */
[----:B------:R-:W-:Y:S01]  /*4800*/  SHF.R.S32.HI R4, RZ, 0x1f, R25 ;  /* 0x0000001fff047819 */ /* 0x000fe20000011419 */
[----:B------:R-:W-:Y:S01]  /*4810*/  IMAD.HI R151, R151, 0x2, RZ ;  /* 0x0000000297977827 */ /* 0x000fe200078e02ff */
[----:B------:R-:W-:-:S02]  /*4820*/  LEA R148, P1, R25, R92, 0x1 ;  /* 0x0000005c19947211 */ /* 0x000fc400078208ff */
[C---:B------:R-:W-:Y:S01]  /*4830*/  LOP3.LUT R165, R3.reuse, 0x26, RZ, 0xfc, !PT ;  /* 0x0000002603a57812 */ /* 0x040fe200078efcff */
[----:B------:R-:W-:Y:S01]  /*4840*/  STS.U16 [R8+UR9+0x8680], R135 ;  /* 0x0086808708007988 */ /* 0x000fe20008000409 */
[----:B------:R-:W-:Y:S01]  /*4850*/  LOP3.LUT R167, R3, 0x28, RZ, 0xfc, !PT ;  /* 0x0000002803a77812 */ /* 0x000fe200078efcff */
[----:B------:R-:W-:Y:S01]  /*4860*/  IMAD.SHL.U32 R156, R157, 0x2, RZ ;  /* 0x000000029d9c7824 */ /* 0x000fe200078e00ff */
[----:B------:R-:W-:Y:S01]  /*4870*/  LOP3.LUT R162, R3, 0x4e, RZ, 0xfc, !PT ;  /* 0x0000004e03a27812 */ /* 0x000fe200078efcff */
[----:B------:R2:W-:Y:S01]  /*4880*/  STS.U16 [R7+UR9+0x8700], R158 ;  /* 0x0087009e07007988 */ /* 0x0005e20008000409 */
[----:B------:R-:W-:Y:S01]  /*4890*/  IADD3 R150, P4, P6, R150, UR18, R92 ;  /* 0x0000001296967c10 */ /* 0x000fe2000fe9e05c */
[----:B------:R-:W-:Y:S01]  /*48a0*/  IMAD R163, R163, R22, RZ ;  /* 0x00000016a3a37224 */ /* 0x000fe200078e02ff */
[----:B------:R-:W-:Y:S01]  /*48b0*/  LOP3.LUT R169, R3, 0x2a, RZ, 0xfc, !PT ;  /* 0x0000002a03a97812 */ /* 0x000fe200078efcff */
[----:B------:R-:W-:Y:S01]  /*48c0*/  IMAD.HI R153, R153, 0x2, RZ ;  /* 0x0000000299997827 */ /* 0x000fe200078e02ff */
[----:B------:R-:W-:-:S02]  /*48d0*/  LOP3.LUT R164, R3, 0x4c, RZ, 0xfc, !PT ;  /* 0x0000004c03a47812 */ /* 0x000fc400078efcff */
[----:B------:R-:W-:Y:S01]  /*48e0*/  LEA.HI.X R25, R25, R20, R4, 0x1, P1 ;  /* 0x0000001419197211 */ /* 0x000fe200008f0c04 */
[-C--:B------:R-:W-:Y:S01]  /*48f0*/  IMAD R121, R160, R22.reuse, RZ ;  /* 0x00000016a0797224 */ /* 0x080fe200078e02ff */
[----:B------:R-:W-:Y:S01]  /*4900*/  LOP3.LUT R166, R3, 0x4a, RZ, 0xfc, !PT ;  /* 0x0000004a03a67812 */ /* 0x000fe200078efcff */
[----:B------:R-:W-:Y:S01]  /*4910*/  IMAD.HI R155, R155, 0x2, RZ ;  /* 0x000000029b9b7827 */ /* 0x000fe200078e02ff */
[--C-:B------:R-:W-:Y:S02]  /*4920*/  IADD3 R152, P2, P3, R152, UR18, R92.reuse ;  /* 0x0000001298987c10 */ /* 0x100fe4000fb5e05c */
[----:B------:R-:W-:Y:S01]  /*4930*/  LOP3.LUT R171, R3, 0x2c, RZ, 0xfc, !PT ;  /* 0x0000002c03ab7812 */ /* 0x000fe200078efcff */
[----:B--2---:R-:W-:Y:S01]  /*4940*/  IMAD.SHL.U32 R158, R159, 0x2, RZ ;  /* 0x000000029f9e7824 */ /* 0x004fe200078e00ff */
[----:B------:R-:W-:Y:S01]  /*4950*/  IADD3 R154, P0, P1, R154, UR18, R92 ;  /* 0x000000129a9a7c10 */ /* 0x000fe2000f91e05c */
[-C--:B------:R-:W-:Y:S01]  /*4960*/  IMAD R165, R165, R22.reuse, RZ ;  /* 0x00000016a5a57224 */ /* 0x080fe200078e02ff */
[----:B------:R-:W-:Y:S01]  /*4970*/  LOP3.LUT R173, R3, 0x2e, RZ, 0xfc, !PT ;  /* 0x0000002e03ad7812 */ /* 0x000fe200078efcff */
[----:B------:R-:W-:Y:S01]  /*4980*/  IMAD.SHL.U32 R160, R161, 0x2, RZ ;  /* 0x00000002a1a07824 */ /* 0x000fe200078e00ff */
[----:B------:R-:W-:Y:S01]  /*4990*/  LOP3.LUT R168, R3, 0x48, RZ, 0xfc, !PT ;  /* 0x0000004803a87812 */ /* 0x000fe200078efcff */
[-C--:B------:R-:W-:Y:S01]  /*49a0*/  IMAD R167, R167, R22.reuse, RZ ;  /* 0x00000016a7a77224 */ /* 0x080fe200078e02ff */
[----:B------:R-:W-:Y:S01]  /*49b0*/  IADD3.X R151, PT, PT, R151, UR19, R20, P4, P6 ;  /* 0x0000001397977c10 */ /* 0x000fe2000a7ec414 */
[----:B------:R-:W-:Y:S01]  /*49c0*/  IMAD R201, R162, R22, RZ ;  /* 0x00000016a2c97224 */ /* 0x000fe200078e02ff */
[----:B------:R-:W-:Y:S01]  /*49d0*/  IADD3 R156, P4, P6, R156, UR18, R92 ;  /* 0x000000129c9c7c10 */ /* 0x000fe2000fe9e05c */
[----:B------:R-:W-:Y:S01]  /*49e0*/  IMAD.HI R157, R157, 0x2, RZ ;  /* 0x000000029d9d7827 */ /* 0x000fe200078e02ff */
[----:B------:R-:W-:-:S02]  /*49f0*/  LOP3.LUT R4, R3, 0x30, RZ, 0xfc, !PT ;  /* 0x0000003003047812 */ /* 0x000fc400078efcff */
[----:B------:R-:W-:Y:S01]  /*4a00*/  LOP3.LUT R170, R3, 0x46, RZ, 0xfc, !PT ;  /* 0x0000004603aa7812 */ /* 0x000fe200078efcff */
[----:B------:R-:W-:Y:S01]  /*4a10*/  IMAD.SHL.U32 R162, R163, 0x2, RZ ;  /* 0x00000002a3a27824 */ /* 0x000fe200078e00ff */
[----:B------:R-:W-:Y:S01]  /*4a20*/  IADD3.X R153, PT, PT, R153, UR19, R20, P2, P3 ;  /* 0x0000001399997c10 */ /* 0x000fe200097e6414 */
[-C--:B------:R-:W-:Y:S01]  /*4a30*/  IMAD R169, R169, R22.reuse, RZ ;  /* 0x00000016a9a97224 */ /* 0x080fe200078e02ff */
[----:B------:R-:W-:Y:S01]  /*4a40*/  LOP3.LUT R172, R3, 0x44, RZ, 0xfc, !PT ;  /* 0x0000004403ac7812 */ /* 0x000fe200078efcff */
[-C--:B------:R-:W-:Y:S01]  /*4a50*/  IMAD R123, R164, R22.reuse, RZ ;  /* 0x00000016a47b7224 */ /* 0x080fe200078e02ff */
[----:B------:R-:W-:Y:S01]  /*4a60*/  IADD3 R158, P2, P3, R158, UR18, R92 ;  /* 0x000000129e9e7c10 */ /* 0x000fe2000fb5e05c */
[----:B------:R-:W-:Y:S01]  /*4a70*/  IMAD.HI R159, R159, 0x2, RZ ;  /* 0x000000029f9f7827 */ /* 0x000fe200078e02ff */
[----:B------:R-:W-:Y:S02]  /*4a80*/  IADD3.X R155, PT, PT, R155, UR19, R20, P0, P1 ;  /* 0x000000139b9b7c10 */ /* 0x000fe400087e2414 */
[----:B------:R-:W-:Y:S01]  /*4a90*/  LOP3.LUT R177, R3, 0x32, RZ, 0xfc, !PT ;  /* 0x0000003203b17812 */ /* 0x000fe200078efcff */
[----:B------:R-:W-:Y:S01]  /*4aa0*/  IMAD R199, R166, R22, RZ ;  /* 0x00000016a6c77224 */ /* 0x000fe200078e02ff */
[----:B------:R-:W-:Y:S01]  /*4ab0*/  IADD3 R160, P0, P1, R160, UR18, R92 ;  /* 0x00000012a0a07c10 */ /* 0x000fe2000f91e05c */
[----:B------:R-:W-:Y:S01]  /*4ac0*/  IMAD.HI R161, R161, 0x2, RZ ;  /* 0x00000002a1a17827 */ /* 0x000fe200078e02ff */
[----:B------:R-:W-:-:S03]  /*4ad0*/  LOP3.LUT R179, R3, 0x34, RZ, 0xfc, !PT ;  /* 0x0000003403b37812 */ /* 0x000fc600078efcff */
[----:B------:R-:W-:Y:S01]  /*4ae0*/  IMAD.SHL.U32 R164, R165, 0x2, RZ ;  /* 0x00000002a5a47824 */ /* 0x000fe200078e00ff */
[----:B------:R-:W-:Y:S01]  /*4af0*/  LOP3.LUT R174, R3, 0x42, RZ, 0xfc, !PT ;  /* 0x0000004203ae7812 */ /* 0x000fe200078efcff */
[-C--:B------:R-:W-:Y:S01]  /*4b00*/  IMAD R171, R171, R22.reuse, RZ ;  /* 0x00000016abab7224 */ /* 0x080fe200078e02ff */
[----:B------:R-:W-:Y:S01]  /*4b10*/  IADD3.X R157, PT, PT, R157, UR19, R20, P4, P6 ;  /* 0x000000139d9d7c10 */ /* 0x000fe2000a7ec414 */
[----:B------:R-:W-:Y:S01]  /*4b20*/  IMAD.SHL.U32 R166, R167, 0x2, RZ ;  /* 0x00000002a7a67824 */ /* 0x000fe200078e00ff */
[----:B------:R-:W-:Y:S01]  /*4b30*/  IADD3 R162, P4, P6, R162, UR18, R92 ;  /* 0x00000012a2a27c10 */ /* 0x000fe2000fe9e05c */
[-C--:B------:R-:W-:Y:S02]  /*4b40*/  IMAD R173, R173, R22.reuse, RZ ;  /* 0x00000016adad7224 */ /* 0x080fe400078e02ff */
[----:B------:R-:W-:Y:S02]  /*4b50*/  IMAD R125, R168, R22, RZ ;  /* 0x00000016a87d7224 */ /* 0x000fe400078e02ff */
[----:B------:R-:W-:Y:S01]  /*4b60*/  IMAD.HI R163, R163, 0x2, RZ ;  /* 0x00000002a3a37827 */ /* 0x000fe200078e02ff */
[----:B------:R-:W-:-:S02]  /*4b70*/  LOP3.LUT R181, R3, 0x36, RZ, 0xfc, !PT ;  /* 0x0000003603b57812 */ /* 0x000fc400078efcff */
[----:B------:R-:W-:Y:S01]  /*4b80*/  IADD3.X R159, PT, PT, R159, UR19, R20, P2, P3 ;  /* 0x000000139f9f7c10 */ /* 0x000fe200097e6414 */
[----:B------:R-:W-:Y:S01]  /*4b90*/  IMAD.SHL.U32 R168, R169, 0x2, RZ ;  /* 0x00000002a9a87824 */ /* 0x000fe200078e00ff */
[----:B------:R-:W-:Y:S01]  /*4ba0*/  IADD3 R164, P2, P3, R164, UR18, R92 ;  /* 0x00000012a4a47c10 */ /* 0x000fe2000fb5e05c */
[-C--:B------:R-:W-:Y:S01]  /*4bb0*/  IMAD R175, R4, R22.reuse, RZ ;  /* 0x0000001604af7224 */ /* 0x080fe200078e02ff */
[----:B------:R-:W-:Y:S01]  /*4bc0*/  IADD3.X R161, PT, PT, R161, UR19, R20, P0, P1 ;  /* 0x00000013a1a17c10 */ /* 0x000fe200087e2414 */
[-C--:B------:R-:W-:Y:S02]  /*4bd0*/  IMAD R197, R170, R22.reuse, RZ ;  /* 0x00000016aac57224 */ /* 0x080fe400078e02ff */
[----:B------:R-:W-:Y:S01]  /*4be0*/  IMAD.HI R165, R165, 0x2, RZ ;  /* 0x00000002a5a57827 */ /* 0x000fe200078e02ff */
[----:B------:R-:W-:Y:S02]  /*4bf0*/  LOP3.LUT R183, R3, 0x38, RZ, 0xfc, !PT ;  /* 0x0000003803b77812 */ /* 0x000fe400078efcff */
[----:B------:R-:W-:Y:S01]  /*4c00*/  IADD3 R166, P0, P1, R166, UR18, R92 ;  /* 0x00000012a6a67c10 */ /* 0x000fe2000f91e05c */
[----:B------:R-:W-:-:S02]  /*4c10*/  IMAD R195, R172, R22, RZ ;  /* 0x00000016acc37224 */ /* 0x000fc400078e02ff */
[----:B------:R-:W-:Y:S01]  /*4c20*/  IMAD.HI R167, R167, 0x2, RZ ;  /* 0x00000002a7a77827 */ /* 0x000fe200078e02ff */
[----:B------:R-:W-:-:S03]  /*4c30*/  LOP3.LUT R182, R3, 0x3a, RZ, 0xfc, !PT ;  /* 0x0000003a03b67812 */ /* 0x000fc600078efcff */
[----:B------:R-:W-:Y:S01]  /*4c40*/  IMAD.SHL.U32 R170, R171, 0x2, RZ ;  /* 0x00000002abaa7824 */ /* 0x000fe200078e00ff */
[----:B------:R-:W-:Y:S01]  /*4c50*/  IADD3.X R163, PT, PT, R163, UR19, R20, P4, P6 ;  /* 0x00000013a3a37c10 */ /* 0x000fe2000a7ec414 */
[-C--:B------:R-:W-:Y:S02]  /*4c60*/  IMAD R177, R177, R22.reuse, RZ ;  /* 0x00000016b1b17224 */ /* 0x080fe400078e02ff */
[----:B------:R-:W-:Y:S01]  /*4c70*/  IMAD.SHL.U32 R172, R173, 0x2, RZ ;  /* 0x00000002adac7824 */ /* 0x000fe200078e00ff */
[----:B------:R-:W-:Y:S01]  /*4c80*/  IADD3 R168, P4, P6, R168, UR18, R92 ;  /* 0x00000012a8a87c10 */ /* 0x000fe2000fe9e05c */
[-C--:B------:R-:W-:Y:S02]  /*4c90*/  IMAD R179, R179, R22.reuse, RZ ;  /* 0x00000016b3b37224 */ /* 0x080fe400078e02ff */
[----:B------:R-:W-:Y:S02]  /*4ca0*/  IMAD R193, R174, R22, RZ ;  /* 0x00000016aec17224 */ /* 0x000fe400078e02ff */
[----:B------:R-:W-:Y:S01]  /*4cb0*/  IMAD.HI R169, R169, 0x2, RZ ;  /* 0x00000002a9a97827 */ /* 0x000fe200078e02ff */
[----:B------:R-:W-:-:S02]  /*4cc0*/  LOP3.LUT R180, R3, 0x3c, RZ, 0xfc, !PT ;  /* 0x0000003c03b47812 */ /* 0x000fc400078efcff */
[----:B------:R-:W-:Y:S01]  /*4cd0*/  LOP3.LUT R176, R3, 0x40, RZ, 0xfc, !PT ;  /* 0x0000004003b07812 */ /* 0x000fe200078efcff */
[----:B------:R-:W-:Y:S01]  /*4ce0*/  IMAD.SHL.U32 R174, R175, 0x2, RZ ;  /* 0x00000002afae7824 */ /* 0x000fe200078e00ff */
[----:B------:R-:W-:Y:S01]  /*4cf0*/  IADD3.X R165, PT, PT, R165, UR19, R20, P2, P3 ;  /* 0x00000013a5a57c10 */ /* 0x000fe200097e6414 */
[----:B------:R-:W-:Y:S01]  /*4d00*/  IMAD R181, R181, R22, RZ ;  /* 0x00000016b5b57224 */ /* 0x000fe200078e02ff */
[----:B------:R-:W-:Y:S01]  /*4d10*/  LOP3.LUT R178, R3, 0x3e, RZ, 0xfc, !PT ;  /* 0x0000003e03b27812 */ /* 0x000fe200078efcff */
[----:B------:R-:W-:Y:S01]  /*4d20*/  IMAD.HI R171, R171, 0x2, RZ ;  /* 0x00000002abab7827 */ /* 0x000fe200078e02ff */
[----:B------:R-:W-:Y:S02]  /*4d30*/  IADD3 R170, P2, P3, R170, UR18, R92 ;  /* 0x00000012aaaa7c10 */ /* 0x000fe4000fb5e05c */
[----:B------:R-:W-:Y:S01]  /*4d40*/  IADD3.X R167, PT, PT, R167, UR19, R20, P0, P1 ;  /* 0x00000013a7a77c10 */ /* 0x000fe200087e2414 */
[----:B------:R-:W-:Y:S01]  /*4d50*/  IMAD.HI R173, R173, 0x2, RZ ;  /* 0x00000002adad7827 */ /* 0x000fe200078e02ff */
[----:B------:R-:W-:-:S03]  /*4d60*/  IADD3 R172, P0, P1, R172, UR18, R92 ;  /* 0x00000012acac7c10 */ /* 0x000fc6000f91e05c */
[----:B------:R-:W-:Y:S01]  /*4d70*/  IMAD.SHL.U32 R251, R177, 0x2, RZ ;  /* 0x00000002b1fb7824 */ /* 0x000fe200078e00ff */
[----:B------:R-:W-:Y:S01]  /*4d80*/  IADD3.X R169, PT, PT, R169, UR19, R20, P4, P6 ;  /* 0x00000013a9a97c10 */ /* 0x000fe2000a7ec414 */
[-C--:B------:R-:W-:Y:S02]  /*4d90*/  IMAD R183, R183, R22.reuse, RZ ;  /* 0x00000016b7b77224 */ /* 0x080fe400078e02ff */
[----:B------:R-:W-:Y:S01]  /*4da0*/  IMAD.SHL.U32 R249, R179, 0x2, RZ ;  /* 0x00000002b3f97824 */ /* 0x000fe200078e00ff */
[----:B------:R-:W-:Y:S01]  /*4db0*/  IADD3 R174, P4, P6, R174, UR18, R92 ;  /* 0x00000012aeae7c10 */ /* 0x000fe2000fe9e05c */
[----:B------:R-:W-:Y:S02]  /*4dc0*/  IMAD R185, R182, R22, RZ ;  /* 0x00000016b6b97224 */ /* 0x000fe400078e02ff */
[----:B------:R-:W-:Y:S01]  /*4dd0*/  IMAD.HI R175, R175, 0x2, RZ ;  /* 0x00000002afaf7827 */ /* 0x000fe200078e02ff */
[----:B------:R-:W-:-:S03]  /*4de0*/  IADD3.X R171, PT, PT, R171, UR19, R20, P2, P3 ;  /* 0x00000013abab7c10 */ /* 0x000fc600097e6414 */
[----:B------:R-:W-:Y:S01]  /*4df0*/  IMAD.SHL.U32 R247, R181, 0x2, RZ ;  /* 0x00000002b5f77824 */ /* 0x000fe200078e00ff */
[----:B------:R-:W-:Y:S01]  /*4e00*/  IADD3.X R173, PT, PT, R173, UR19, R20, P0, P1 ;  /* 0x00000013adad7c10 */ /* 0x000fe200087e2414 */
[-C--:B------:R-:W-:Y:S02]  /*4e10*/  IMAD R187, R180, R22.reuse, RZ ;  /* 0x00000016b4bb7224 */ /* 0x080fe400078e02ff */
[----:B------:R-:W-:Y:S01]  /*4e20*/  IMAD R191, R176, R22, RZ ;  /* 0x00000016b0bf7224 */ /* 0x000fe200078e02ff */
[----:B------:R-:W-:Y:S01]  /*4e30*/  IADD3 R176, P2, P3, R251, UR18, R92 ;  /* 0x00000012fbb07c10 */ /* 0x000fe2000fb5e05c */
[----:B------:R-:W-:Y:S01]  /*4e40*/  IMAD.HI R177, R177, 0x2, RZ ;  /* 0x00000002b1b17827 */ /* 0x000fe200078e02ff */
[----:B------:R-:W-:-:S03]  /*4e50*/  IADD3.X R175, PT, PT, R175, UR19, R20, P4, P6 ;  /* 0x00000013afaf7c10 */ /* 0x000fc6000a7ec414 */
[----:B------:R-:W-:Y:S01]  /*4e60*/  IMAD R189, R178, R22, RZ ;  /* 0x00000016b2bd7224 */ /* 0x000fe200078e02ff */
[--C-:B------:R-:W-:Y:S01]  /*4e70*/  IADD3 R178, P0, P1, R249, UR18, R92.reuse ;  /* 0x00000012f9b27c10 */ /* 0x100fe2000f91e05c */
[----:B------:R-:W-:Y:S01]  /*4e80*/  IMAD.HI R179, R179, 0x2, RZ ;  /* 0x00000002b3b37827 */ /* 0x000fe200078e02ff */
[----:B------:R-:W-:-:S03]  /*4e90*/  IADD3 R180, P4, P6, R247, UR18, R92 ;  /* 0x00000012f7b47c10 */ /* 0x000fc6000fe9e05c */
[----:B------:R-:W-:Y:S02]  /*4ea0*/  IMAD.SHL.U32 R245, R183, 0x2, RZ ;  /* 0x00000002b7f57824 */ /* 0x000fe400078e00ff */
[----:B------:R-:W-:Y:S02]  /*4eb0*/  IMAD.SHL.U32 R243, R185, 0x2, RZ ;  /* 0x00000002b9f37824 */ /* 0x000fe400078e00ff */
[----:B------:R-:W-:Y:S01]  /*4ec0*/  IMAD.HI R181, R181, 0x2, RZ ;  /* 0x00000002b5b57827 */ /* 0x000fe200078e02ff */
[----:B------:R-:W-:-:S03]  /*4ed0*/  IADD3.X R177, PT, PT, R177, UR19, R20, P2, P3 ;  /* 0x00000013b1b17c10 */ /* 0x000fc600097e6414 */
[----:B------:R-:W-:Y:S01]  /*4ee0*/  IMAD.SHL.U32 R241, R187, 0x2, RZ ;  /* 0x00000002bbf17824 */ /* 0x000fe200078e00ff */
[----:B------:R-:W-:Y:S01]  /*4ef0*/  IADD3 R182, P2, P3, R245, UR18, R92 ;  /* 0x00000012f5b67c10 */ /* 0x000fe2000fb5e05c */
[----:B------:R-:W-:Y:S01]  /*4f00*/  IMAD.HI R183, R183, 0x2, RZ ;  /* 0x00000002b7b77827 */ /* 0x000fe200078e02ff */
[----:B------:R-:W-:Y:S02]  /*4f10*/  IADD3.X R179, PT, PT, R179, UR19, R20, P0, P1 ;  /* 0x00000013b3b37c10 */ /* 0x000fe400087e2414 */
[----:B------:R-:W-:Y:S01]  /*4f20*/  IADD3 R184, P0, P1, R243, UR18, R92 ;  /* 0x00000012f3b87c10 */ /* 0x000fe2000f91e05c */
[----:B------:R-:W-:Y:S01]  /*4f30*/  IMAD.HI R185, R185, 0x2, RZ ;  /* 0x00000002b9b97827 */ /* 0x000fe200078e02ff */
[----:B------:R-:W-:-:S03]  /*4f40*/  IADD3.X R181, PT, PT, R181, UR19, R20, P4, P6 ;  /* 0x00000013b5b57c10 */ /* 0x000fc6000a7ec414 */
[----:B------:R-:W-:Y:S02]  /*4f50*/  IMAD.SHL.U32 R239, R189, 0x2, RZ ;  /* 0x00000002bdef7824 */ /* 0x000fe400078e00ff */
[----:B------:R-:W-:Y:S01]  /*4f60*/  IMAD.SHL.U32 R237, R191, 0x2, RZ ;  /* 0x00000002bfed7824 */ /* 0x000fe200078e00ff */
[----:B------:R-:W-:Y:S01]  /*4f70*/  IADD3 R186, P4, P6, R241, UR18, R92 ;  /* 0x00000012f1ba7c10 */ /* 0x000fe2000fe9e05c */
        /* <DEDUP_REMOVED lines=8> */
[----:B------:R-:W-:-:S03]  /*5000*/  LOP3.LUT R149, R3, 0x52, RZ, 0xfc, !PT ;  /* 0x0000005203957812 */ /* 0x000fc600078efcff */
[----:B------:R-:W-:Y:S01]  /*5010*/  IMAD.SHL.U32 R233, R195, 0x2, RZ ;  /* 0x00000002c3e97824 */ /* 0x000fe200078e00ff */
[----:B------:R-:W-:Y:S01]  /*5020*/  IADD3.X R187, PT, PT, R187, UR19, R20, P4, P6 ;  /* 0x00000013bbbb7c10 */ /* 0x000fe2000a7ec414 */
[----:B------:R-:W-:Y:S01]  /*5030*/  IMAD.SHL.U32 R231, R197, 0x2, RZ ;  /* 0x00000002c5e77824 */ /* 0x000fe200078e00ff */
[----:B------:R-:W-:Y:S01]  /*5040*/  IADD3 R192, P4, P6, R235, UR18, R92 ;  /* 0x00000012ebc07c10 */ /* 0x000fe2000fe9e05c */
[----:B------:R-:W-:Y:S01]  /*5050*/  IMAD.HI R193, R193, 0x2, RZ ;  /* 0x00000002c1c17827 */ /* 0x000fe200078e02ff */
[----:B------:R-:W-:Y:S02]  /*5060*/  LOP3.LUT R147, R3, 0x54, RZ, 0xfc, !PT ;  /* 0x0000005403937812 */ /* 0x000fe400078efcff */
[----:B------:R-:W-:Y:S01]  /*5070*/  IADD3.X R189, PT, PT, R189, UR19, R20, P2, P3 ;  /* 0x00000013bdbd7c10 */ /* 0x000fe200097e6414 */
[----:B------:R-:W-:Y:S01]  /*5080*/  IMAD.SHL.U32 R229, R125, 0x2, RZ ;  /* 0x000000027de57824 */ /* 0x000fe200078e00ff */
[----:B------:R-:W-:Y:S01]  /*5090*/  IADD3 R194, P2, P3, R233, UR18, R92 ;  /* 0x00000012e9c27c10 */ /* 0x000fe2000fb5e05c */
[----:B------:R-:W-:Y:S01]  /*50a0*/  IMAD.HI R195, R195, 0x2, RZ ;  /* 0x00000002c3c37827 */ /* 0x000fe200078e02ff */
[----:B------:R-:W-:-:S02]  /*50b0*/  IADD3.X R191, PT, PT, R191, UR19, R20, P0, P1 ;  /* 0x00000013bfbf7c10 */ /* 0x000fc400087e2414 */
[----:B------:R-:W-:Y:S01]  /*50c0*/  LOP3.LUT R145, R3, 0x56, RZ, 0xfc, !PT ;  /* 0x0000005603917812 */ /* 0x000fe200078efcff */
[----:B------:R-:W-:Y:S01]  /*50d0*/  IMAD.HI R197, R197, 0x2, RZ ;  /* 0x00000002c5c57827 */ /* 0x000fe200078e02ff */
[----:B------:R-:W-:-:S03]  /*50e0*/  IADD3 R196, P0, P1, R231, UR18, R92 ;  /* 0x00000012e7c47c10 */ /* 0x000fc6000f91e05c */
[----:B------:R-:W-:Y:S01]  /*50f0*/  IMAD.SHL.U32 R227, R199, 0x2, RZ ;  /* 0x00000002c7e37824 */ /* 0x000fe200078e00ff */
[----:B------:R-:W-:Y:S01]  /*5100*/  LOP3.LUT R143, R3, 0x58, RZ, 0xfc, !PT ;  /* 0x00000058038f7812 */ /* 0x000fe200078efcff */
[----:B------:R-:W-:Y:S01]  /*5110*/  IMAD.SHL.U32 R225, R123, 0x2, RZ ;  /* 0x000000027be17824 */ /* 0x000fe200078e00ff */
[----:B------:R-:W-:Y:S01]  /*5120*/  IADD3.X R193, PT, PT, R193, UR19, R20, P4, P6 ;  /* 0x00000013c1c17c10 */ /* 0x000fe2000a7ec414 */
[-C--:B------:R-:W-:Y:S01]  /*5130*/  IMAD R203, R149, R22.reuse, RZ ;  /* 0x0000001695cb7224 */ /* 0x080fe200078e02ff */
[----:B------:R-:W-:Y:S01]  /*5140*/  IADD3 R124, P4, P6, R229, UR18, R92 ;  /* 0x00000012e57c7c10 */ /* 0x000fe2000fe9e05c */
[----:B------:R-:W-:Y:S01]  /*5150*/  IMAD.HI R125, R125, 0x2, RZ ;  /* 0x000000027d7d7827 */ /* 0x000fe200078e02ff */
[----:B------:R-:W-:Y:S02]  /*5160*/  LOP3.LUT R141, R3, 0x5a, RZ, 0xfc, !PT ;  /* 0x0000005a038d7812 */ /* 0x000fe400078efcff */
[----:B------:R-:W-:Y:S01]  /*5170*/  IADD3.X R195, PT, PT, R195, UR19, R20, P2, P3 ;  /* 0x00000013c3c37c10 */ /* 0x000fe200097e6414 */
[----:B------:R-:W-:Y:S01]  /*5180*/  IMAD.SHL.U32 R223, R201, 0x2, RZ ;  /* 0x00000002c9df7824 */ /* 0x000fe200078e00ff */
[----:B------:R-:W-:Y:S01]  /*5190*/  IADD3 R198, P2, P3, R227, UR18, R92 ;  /* 0x00000012e3c67c10 */ /* 0x000fe2000fb5e05c */
[----:B------:R-:W-:Y:S01]  /*51a0*/  IMAD R119, R147, R22, RZ ;  /* 0x0000001693777224 */ /* 0x000fe200078e02ff */
[----:B------:R-:W-:Y:S01]  /*51b0*/  IADD3.X R197, PT, PT, R197, UR19, R20, P0, P1 ;  /* 0x00000013c5c57c10 */ /* 0x000fe200087e2414 */
[----:B------:R-:W-:Y:S01]  /*51c0*/  IMAD.HI R199, R199, 0x2, RZ ;  /* 0x00000002c7c77827 */ /* 0x000fe200078e02ff */
[----:B------:R-:W-:-:S02]  /*51d0*/  LOP3.LUT R139, R3, 0x5c, RZ, 0xfc, !PT ;  /* 0x0000005c038b7812 */ /* 0x000fc400078efcff */
[----:B------:R-:W-:Y:S01]  /*51e0*/  IADD3 R122, P0, P1, R225, UR18, R92 ;  /* 0x00000012e17a7c10 */ /* 0x000fe2000f91e05c */
[----:B------:R-:W-:Y:S02]  /*51f0*/  IMAD R34, R87, R22, RZ ;  /* 0x0000001657227224 */ /* 0x000fe400078e02ff */
[----:B------:R-:W-:Y:S01]  /*5200*/  IMAD.HI R123, R123, 0x2, RZ ;  /* 0x000000027b7b7827 */ /* 0x000fe200078e02ff */
[----:B------:R-:W-:-:S03]  /*5210*/  IADD3.X R125, PT, PT, R125, UR19, R20, P4, P6 ;  /* 0x000000137d7d7c10 */ /* 0x000fc6000a7ec414 */
[----:B------:R-:W-:Y:S02]  /*5220*/  IMAD.SHL.U32 R221, R121, 0x2, RZ ;  /* 0x0000000279dd7824 */ /* 0x000fe400078e00ff */
[-C--:B------:R-:W-:Y:S02]  /*5230*/  IMAD R87, R45, R22.reuse, RZ ;  /* 0x000000162d577224 */ /* 0x080fe400078e02ff */
[-C--:B------:R-:W-:Y:S02]  /*5240*/  IMAD R117, R145, R22.reuse, RZ ;  /* 0x0000001691757224 */ /* 0x080fe400078e02ff */
[----:B------:R-:W-:Y:S01]  /*5250*/  IMAD.SHL.U32 R219, R203, 0x2, RZ ;  /* 0x00000002cbdb7824 */ /* 0x000fe200078e00ff */
[----:B------:R-:W-:Y:S01]  /*5260*/  IADD3 R200, P4, P6, R223, UR18, R92 ;  /* 0x00000012dfc87c10 */ /* 0x000fe2000fe9e05c */
[-C--:B------:R-:W-:Y:S02]  /*5270*/  IMAD R45, R39, R22.reuse, RZ ;  /* 0x00000016272d7224 */ /* 0x080fe400078e02ff */
[----:B------:R-:W-:-:S02]  /*5280*/  IMAD R115, R143, R22, RZ ;  /* 0x000000168f737224 */ /* 0x000fc400078e02ff */
[----:B------:R-:W-:Y:S01]  /*5290*/  IMAD.HI R201, R201, 0x2, RZ ;  /* 0x00000002c9c97827 */ /* 0x000fe200078e02ff */
[----:B------:R-:W-:-:S03]  /*52a0*/  IADD3.X R199, PT, PT, R199, UR19, R20, P2, P3 ;  /* 0x00000013c7c77c10 */ /* 0x000fc600097e6414 */
[-C--:B------:R-:W-:Y:S02]  /*52b0*/  IMAD R32, R83, R22.reuse, RZ ;  /* 0x0000001653207224 */ /* 0x080fe400078e02ff */
[-C--:B------:R-:W-:Y:S02]  /*52c0*/  IMAD R39, R113, R22.reuse, RZ ;  /* 0x0000001671277224 */ /* 0x080fe400078e02ff */
[----:B------:R-:W-:Y:S01]  /*52d0*/  IMAD.SHL.U32 R217, R119, 0x2, RZ ;  /* 0x0000000277d97824 */ /* 0x000fe200078e00ff */
[----:B------:R-:W-:Y:S01]  /*52e0*/  IADD3 R120, P3, P2, R221, UR18, R92 ;  /* 0x00000012dd787c10 */ /* 0x000fe2000fa7e05c */
[-C--:B------:R-:W-:Y:S01]  /*52f0*/  IMAD R83, R43, R22.reuse, RZ ;  /* 0x000000162b537224 */ /* 0x080fe200078e02ff */
[----:B------:R-:W-:Y:S01]  /*5300*/  IADD3.X R123, PT, PT, R123, UR19, R20, P0, P1 ;  /* 0x000000137b7b7c10 */ /* 0x000fe200087e2414 */
[----:B------:R-:W-:Y:S02]  /*5310*/  IMAD R113, R141, R22, RZ ;  /* 0x000000168d717224 */ /* 0x000fe400078e02ff */
[----:B------:R-:W-:Y:S01]  /*5320*/  IMAD.HI R121, R121, 0x2, RZ ;  /* 0x0000000279797827 */ /* 0x000fe200078e02ff */
[----:B------:R-:W-:-:S03]  /*5330*/  IADD3 R202, P1, P0, R219, UR18, R92 ;  /* 0x00000012dbca7c10 */ /* 0x000fc6000f83e05c */
[----:B------:R-:W-:Y:S02]  /*5340*/  IMAD R43, R111, R22, RZ ;  /* 0x000000166f2b7224 */ /* 0x000fe400078e02ff */
[----:B------:R-:W-:Y:S01]  /*5350*/  IMAD.HI R203, R203, 0x2, RZ ;  /* 0x00000002cbcb7827 */ /* 0x000fe200078e02ff */
[----:B------:R-:W-:-:S03]  /*5360*/  LOP3.LUT R6, R16, 0x70, RZ, 0x3c, !PT ;  /* 0x0000007010067812 */ /* 0x000fc600078e3cff */
[----:B------:R-:W-:Y:S01]  /*5370*/  IMAD.SHL.U32 R215, R117, 0x2, RZ ;  /* 0x0000000275d77824 */ /* 0x000fe200078e00ff */
[----:B------:R-:W-:Y:S01]  /*5380*/  IADD3.X R201, PT, PT, R201, UR19, R20, P4, P6 ;  /* 0x00000013c9c97c10 */ /* 0x000fe2000a7ec414 */
[----:B------:R-:W-:Y:S02]  /*5390*/  IMAD R111, R139, R22, RZ ;  /* 0x000000168b6f7224 */ /* 0x000fe400078e02ff */
[----:B------:R-:W-:Y:S01]  /*53a0*/  IMAD.SHL.U32 R205, R115, 0x2, RZ ;  /* 0x0000000273cd7824 */ /* 0x000fe200078e00ff */
[----:B------:R-:W-:Y:S01]  /*53b0*/  IADD3 R204, P4, P6, R217, UR18, R92 ;  /* 0x00000012d9cc7c10 */ /* 0x000fe2000fe9e05c */
[----:B------:R-:W-:Y:S01]  /*53c0*/  IMAD.HI R119, R119, 0x2, RZ ;  /* 0x0000000277777827 */ /* 0x000fe200078e02ff */
[----:B------:R-:W-:-:S03]  /*53d0*/  IADD3.X R121, PT, PT, R121, UR19, R20, P3, P2 ;  /* 0x0000001379797c10 */ /* 0x000fc60009fe4414 */
[----:B------:R-:W-:Y:S01]  /*53e0*/  IMAD.SHL.U32 R213, R113, 0x2, RZ ;  /* 0x0000000271d57824 */ /* 0x000fe200078e00ff */
[----:B------:R-:W-:Y:S01]  /*53f0*/  IADD3 R118, P2, P3, R215, UR18, R92 ;  /* 0x00000012d7767c10 */ /* 0x000fe2000fb5e05c */
[-C--:B------:R-:W-:Y:S01]  /*5400*/  IMAD R93, R93, R22.reuse, RZ ;  /* 0x000000165d5d7224 */ /* 0x080fe200078e02ff */
[----:B------:R-:W-:Y:S01]  /*5410*/  IADD3.X R203, PT, PT, R203, UR19, R20, P1, P0 ;  /* 0x00000013cbcb7c10 */ /* 0x000fe20008fe0414 */
[----:B------:R-:W-:Y:S01]  /*5420*/  IMAD.HI R117, R117, 0x2, RZ ;  /* 0x0000000275757827 */ /* 0x000fe200078e02ff */
[----:B------:R-:W-:Y:S01]  /*5430*/  STS.U16 [R7+UR9+0x8300], R90 ;  /* 0x0083005a07007988 */ /* 0x000fe20008000409 */
[----:B------:R-:W-:Y:S02]  /*5440*/  IADD3 R116, P1, P0, R205, UR18, R92 ;  /* 0x00000012cd747c10 */ /* 0x000fe4000f83e05c */
[----:B------:R-:W-:Y:S01]  /*5450*/  IMAD.SHL.U32 R211, R111, 0x2, RZ ;  /* 0x000000026fd37824 */ /* 0x000fe200078e00ff */
[----:B------:R-:W-:Y:S01]  /*5460*/  STS.U16 [R6+UR9+0x8380], R33 ;  /* 0x0083802106007988 */ /* 0x000fe20008000409 */
[----:B------:R-:W-:Y:S01]  /*5470*/  IMAD R89, R89, R22, RZ ;  /* 0x0000001659597224 */ /* 0x000fe200078e02ff */
[----:B------:R-:W-:Y:S01]  /*5480*/  IADD3.X R205, PT, PT, R119, UR19, R20, P4, P6 ;  /* 0x0000001377cd7c10 */ /* 0x000fe2000a7ec414 */
[----:B------:R-:W-:Y:S01]  /*5490*/  IMAD.HI R115, R115, 0x2, RZ ;  /* 0x0000000273737827 */ /* 0x000fe200078e02ff */
[----:B------:R2:W-:Y:S01]  /*54a0*/  STS.U16 [R6+UR9+0x8780], R137 ;  /* 0x0087808906007988 */ /* 0x0005e20008000409 */
[----:B------:R-:W-:-:S02]  /*54b0*/  IADD3 R114, P6, P4, R213, UR18, R92 ;  /* 0x00000012d5727c10 */ /* 0x000fc4000fcde05c */
[----:B------:R-:W-:Y:S01]  /*54c0*/  IMAD.HI R113, R113, 0x2, RZ ;  /* 0x0000000271717827 */ /* 0x000fe200078e02ff */
[----:B-1----:R1:W-:Y:S06]  /*54d0*/  MEMBAR.ALL.CTA ;  /* 0x0000000000007992 */ /* 0x0023ec0000008000 */
[----:B-1----:R-:W1:Y:S01]  /*54e0*/  FENCE.VIEW.ASYNC.S ;  /* 0x00000000000073c6 */ /* 0x002e620000000000 */
[----:B------:R-:W-:Y:S01]  /*54f0*/  IADD3.X R119, PT, PT, R117, UR19, R20, P2, P3 ;  /* 0x0000001375777c10 */ /* 0x000fe200097e6414 */
[----:B------:R-:W-:Y:S02]  /*5500*/  IMAD.SHL.U32 R209, R34, 0x2, RZ ;  /* 0x0000000222d17824 */ /* 0x000fe400078e00ff */
[----:B------:R-:W-:-:S02]  /*5510*/  IMAD R85, R85, R22, RZ ;  /* 0x0000001655557224 */ /* 0x000fc400078e02ff */
[----:B------:R-:W-:Y:S01]  /*5520*/  IMAD.SHL.U32 R207, R93, 0x2, RZ ;  /* 0x000000025dcf7824 */ /* 0x000fe200078e00ff */
[----:B------:R-:W-:Y:S01]  /*5530*/  IADD3 R112, P2, P3, R211, UR18, R92 ;  /* 0x00000012d3707c10 */ /* 0x000fe2000fb5e05c */
[----:B------:R-:W-:Y:S01]  /*5540*/  IMAD.HI R111, R111, 0x2, RZ ;  /* 0x000000026f6f7827 */ /* 0x000fe200078e02ff */
[----:B------:R-:W-:-:S03]  /*5550*/  IADD3.X R117, PT, PT, R115, UR19, R20, P1, P0 ;  /* 0x0000001373757c10 */ /* 0x000fc60008fe0414 */
        /* <DEDUP_REMOVED lines=8> */
[----:B------:R-:W-:Y:S01]  /*55e0*/  IMAD.HI R107, R93, 0x2, RZ ;  /* 0x000000025d6b7827 */ /* 0x000fe200078e02ff */
[----:B------:R-:W-:-:S03]  /*55f0*/  IADD3.X R113, PT, PT, R111, UR19, R20, P2, P3 ;  /* 0x000000136f717c10 */ /* 0x000fc600097e6414 */
[----:B------:R-:W-:Y:S02]  /*5600*/  IMAD.SHL.U32 R147, R85, 0x2, RZ ;  /* 0x0000000255937824 */ /* 0x000fe400078e00ff */
[----:B------:R-:W-:Y:S02]  /*5610*/  IMAD R97, R101, R22, RZ ;  /* 0x0000001665617224 */ /* 0x000fe400078e02ff */
[----:B------:R-:W-:Y:S01]  /*5620*/  IMAD.SHL.U32 R145, R32, 0x2, RZ ;  /* 0x0000000220917824 */ /* 0x000fe200078e00ff */
[----:B------:R-:W-:Y:S01]  /*5630*/  IADD3 R106, P3, P2, R149, UR18, R92 ;  /* 0x00000012956a7c10 */ /* 0x000fe2000fa7e05c */
[----:B------:R-:W-:Y:S01]  /*5640*/  IMAD.HI R105, R89, 0x2, RZ ;  /* 0x0000000259697827 */ /* 0x000fe200078e02ff */
[----:B------:R-:W-:-:S03]  /*5650*/  IADD3.X R111, PT, PT, R109, UR19, R20, P0, P1 ;  /* 0x000000136d6f7c10 */ /* 0x000fc600087e2414 */
[----:B------:R-:W-:Y:S02]  /*5660*/  IMAD R21, R103, R22, RZ ;  /* 0x0000001667157224 */ /* 0x000fe400078e02ff */
        /* <DEDUP_REMOVED lines=12> */
[----:B--2---:R-:W-:Y:S01]  /*5730*/  IMAD.SHL.U32 R137, R83, 0x2, RZ ;  /* 0x0000000253897824 */ /* 0x004fe200078e00ff */
[----:B------:R-:W-:Y:S01]  /*5740*/  IADD3 R98, P1, P0, R141, UR18, R92 ;  /* 0x000000128d627c10 */ /* 0x000fe2000f83e05c */
[----:B------:R-:W-:Y:S01]  /*5750*/  IMAD.HI R97, R97, 0x2, RZ ;  /* 0x0000000261617827 */ /* 0x000fe200078e02ff */
[----:B------:R-:W-:Y:S01]  /*5760*/  IADD3.X R103, PT, PT, R101, UR19, R20, P4, P6 ;  /* 0x0000001365677c10 */ /* 0x000fe2000a7ec414 */
[----:B------:R-:W-:Y:S01]  /*5770*/  UIADD3 UR8, UPT, UPT, UR9, 0x9000, URZ ;  /* 0x0000900009087890 */ /* 0x000fe2000fffe0ff */
        /* <DEDUP_REMOVED lines=11> */
[----:B------:R-:W-:Y:S01]  /*5830*/  IADD3.X R97, PT, PT, R87, UR19, R20, P4, P6 ;  /* 0x0000001357617c10 */ /* 0x000fe2000a7ec414 */
[----:B------:R-:W-:Y:S01]  /*5840*/  USHF.R.U32.HI UR8, URZ, 0x4, UR8 ;  /* 0x00000004ff087899 */ /* 0x000fe20008011608 */
[----:B------:R-:W-:Y:S01]  /*5850*/  IADD3 R86, P6, P4, R95, UR18, R92 ;  /* 0x000000125f567c10 */ /* 0x000fe2000fcde05c */
[----:B------:R-:W-:Y:S01]  /*5860*/  IMAD.HI R43, R43, 0x2, RZ ;  /* 0x000000022b2b7827 */ /* 0x000fe200078e02ff */
[----:B------:R-:W-:-:S03]  /*5870*/  IADD3.X R95, PT, PT, R83, UR19, R20, P2, P3 ;  /* 0x00000013535f7c10 */ /* 0x000fc600097e6414 */
[----:B------:R-:W-:Y:S02]  /*5880*/  IMAD.SHL.U32 R89, R39, 0x2, RZ ;  /* 0x0000000227597824 */ /* 0x000fe400078e00ff */
[-C--:B------:R-:W-:Y:S02]  /*5890*/  IMAD R35, R19, R22.reuse, RZ ;  /* 0x0000001613237224 */ /* 0x080fe400078e02ff */
[----:B------:R-:W-:Y:S01]  /*58a0*/  IMAD.SHL.U32 R79, R37, 0x2, RZ ;  /* 0x00000002254f7824 */ /* 0x000fe200078e00ff */
[----:B------:R-:W-:Y:S01]  /*58b0*/  IADD3 R82, P2, P3, R85, UR18, R92 ;  /* 0x0000001255527c10 */ /* 0x000fe2000fb5e05c */
[----:B------:R-:W-:Y:S01]  /*58c0*/  IMAD R33, R18, R22, RZ ;  /* 0x0000001612217224 */ /* 0x000fe200078e02ff */
[----:B------:R-:W-:Y:S01]  /*58d0*/  USHF.R.S32.HI UR14, URZ, 0x1f, UR28 ;  /* 0x0000001fff0e7899 */ /* 0x000fe2000801141c */
[----:B------:R-:W-:Y:S01]  /*58e0*/  IMAD.HI R41, R41, 0x2, RZ ;  /* 0x0000000229297827 */ /* 0x000fe200078e02ff */
[----:B------:R-:W-:Y:S01]  /*58f0*/  IADD3.X R85, PT, PT, R45, UR19, R20, P1, P0 ;  /* 0x000000132d557c10 */ /* 0x000fe20008fe0414 */
[----:B------:R-:W-:Y:S01]  /*5900*/  USGXT.U32 UR16, UR8, 0xe ;  /* 0x0000000e0810789a */ /* 0x000fe20008000000 */
[----:B------:R-:W-:Y:S01]  /*5910*/  IADD3 R88, P0, P1, R89, UR18, R92 ;  /* 0x0000001259587c10 */ /* 0x000fe2000f91e05c */
[----:B------:R-:W-:Y:S01]  /*5920*/  IMAD.HI R39, R39, 0x2, RZ ;  /* 0x0000000227277827 */ /* 0x000fe200078e02ff */
[----:B------:R-:W-:-:S02]  /*5930*/  IADD3.X R87, PT, PT, R43, UR19, R20, P6, P4 ;  /* 0x000000132b577c10 */ /* 0x000fc4000b7e8414 */
[----:B------:R-:W-:Y:S01]  /*5940*/  IADD3 R78, P6, P4, R79, UR18, R92 ;  /* 0x000000124f4e7c10 */ /* 0x000fe2000fcde05c */
[----:B------:R-:W-:Y:S01]  /*5950*/  IMAD.HI R37, R37, 0x2, RZ ;  /* 0x0000000225257827 */ /* 0x000fe200078e02ff */
[----:B------:R-:W-:-:S03]  /*5960*/  ULEA.HI UR14, UR14, UR28, URZ, 0x7 ;  /* 0x0000001c0e0e7291 */ /* 0x000fc6000f8f38ff */
[----:B------:R-:W-:Y:S02]  /*5970*/  IMAD.SHL.U32 R81, R21, 0x2, RZ ;  /* 0x0000000215517824 */ /* 0x000fe400078e00ff */
[----:B------:R-:W-:Y:S02]  /*5980*/  IMAD.SHL.U32 R91, R35, 0x2, RZ ;  /* 0x00000002235b7824 */ /* 0x000fe400078e00ff */
[----:B------:R-:W-:Y:S01]  /*5990*/  IMAD.SHL.U32 R93, R33, 0x2, RZ ;  /* 0x00000002215d7824 */ /* 0x000fe200078e00ff */
[----:B------:R-:W-:Y:S01]  /*59a0*/  UIADD3 UR26, UP3, UPT, UR16, 0x2, URZ ;  /* 0x00000002101a7890 */ /* 0x000fe2000ff7e0ff */
[--C-:B------:R-:W-:Y:S01]  /*59b0*/  IADD3.X R83, PT, PT, R41, UR19, R20.reuse, P2, P3 ;  /* 0x0000001329537c10 */ /* 0x100fe200097e6414 */
[----:B------:R-:W-:Y:S01]  /*59c0*/  UISETP.NE.U32.AND UP1, UPT, UR7, URZ, UPT ;  /* 0x000000ff0700728c */ /* 0x000fe2000bf25070 */
[----:B------:R-:W-:Y:S01]  /*59d0*/  IADD3.X R89, PT, PT, R39, UR19, R20, P0, P1 ;  /* 0x0000001327597c10 */ /* 0x000fe200087e2414 */
[----:B------:R-:W-:Y:S01]  /*59e0*/  IMAD.HI R21, R21, 0x2, RZ ;  /* 0x0000000215157827 */ /* 0x000fe200078e02ff */
[--C-:B------:R-:W-:Y:S01]  /*59f0*/  IADD3 R80, P3, P2, R81, UR18, R92.reuse ;  /* 0x0000001251507c10 */ /* 0x100fe2000fa7e05c */
[----:B------:R-:W-:Y:S01]  /*5a00*/  UMOV UR6, URZ ;  /* 0x000000ff00067c82 */ /* 0x000fe20008000000 */
[----:B------:R-:W-:Y:S01]  /*5a10*/  IADD3 R90, P0, P1, R91, UR18, R92 ;  /* 0x000000125b5a7c10 */ /* 0x000fe2000f91e05c */
[----:B------:R-:W-:Y:S01]  /*5a20*/  IMAD.HI R33, R33, 0x2, RZ ;  /* 0x0000000221217827 */ /* 0x000fe200078e02ff */
[----:B------:R-:W-:Y:S01]  /*5a30*/  IADD3.X R79, PT, PT, R37, UR19, R20, P6, P4 ;  /* 0x00000013254f7c10 */ /* 0x000fe2000b7e8414 */
[----:B------:R-:W-:Y:S01]  /*5a40*/  UIADD3 UR7, UPT, UPT, UR9, 0x4000, URZ ;  /* 0x0000400009077890 */ /* 0x000fe2000fffe0ff */
[----:B------:R-:W-:Y:S01]  /*5a50*/  IADD3 R92, P4, P6, R93, UR18, R92 ;  /* 0x000000125d5c7c10 */ /* 0x000fe2000fe9e05c */
[----:B------:R-:W-:-:S02]  /*5a60*/  USHF.R.S32.HI UR15, URZ, 0x7, UR14 ;  /* 0x00000007ff0f7899 */ /* 0x000fc4000801140e */
[----:B------:R-:W-:Y:S01]  /*5a70*/  UIADD3.X UR27, UPT, UPT, UR6, 0x40004040, URZ, UP3, !UPT ;  /* 0x40004040061b7890 */ /* 0x000fe20009ffe4ff */
[----:B------:R-:W-:Y:S01]  /*5a80*/  IMAD.HI R35, R35, 0x2, RZ ;  /* 0x0000000223237827 */ /* 0x000fe200078e02ff */
[----:B------:R-:W-:Y:S01]  /*5a90*/  UISETP.LT.OR UP3, UPT, UR28, 0x80, UP1 ;  /* 0x000000801c00788c */ /* 0x000fe20008f61670 */
[--C-:B------:R-:W-:Y:S01]  /*5aa0*/  IADD3.X R81, PT, PT, R21, UR19, R20.reuse, P3, P2 ;  /* 0x0000001315517c10 */ /* 0x100fe20009fe4414 */
[----:B------:R-:W-:Y:S01]  /*5ab0*/  USHF.R.U32.HI UR7, URZ, 0x4, UR7 ;  /* 0x00000004ff077899 */ /* 0x000fe20008011607 */
[--C-:B------:R-:W-:Y:S01]  /*5ac0*/  IADD3.X R93, PT, PT, R33, UR19, R20.reuse, P4, P6 ;  /* 0x00000013215d7c10 */ /* 0x100fe2000a7ec414 */
[----:B------:R-:W-:Y:S01]  /*5ad0*/  UISETP.LT.AND UP4, UPT, UR15, 0x1, UPT ;  /* 0x000000010f00788c */ /* 0x000fe2000bf81270 */
[----:B------:R-:W-:Y:S02]  /*5ae0*/  IADD3 R134, P3, PT, R134, UR18, RZ ;  /* 0x0000001286867c10 */ /* 0x000fe4000ff7e0ff */
[----:B------:R-:W-:Y:S02]  /*5af0*/  IADD3 R136, P4, PT, R136, UR18, RZ ;  /* 0x0000001288887c10 */ /* 0x000fe4000ff9e0ff */
[----:B------:R-:W-:Y:S01]  /*5b00*/  IADD3 R138, P2, PT, R138, UR18, RZ ;  /* 0x000000128a8a7c10 */ /* 0x000fe2000ff5e0ff */
[----:B------:R-:W-:Y:S01]  /*5b10*/  USGXT.U32 UR14, UR7, 0xe ;  /* 0x0000000e070e789a */ /* 0x000fe20008000000 */
[----:B------:R-:W-:Y:S01]  /*5b20*/  IADD3.X R91, PT, PT, R35, UR19, R20, P0, P1 ;  /* 0x00000013235b7c10 */ /* 0x000fe200087e2414 */
[----:B------:R-:W-:Y:S01]  /*5b30*/  USEL UR15, UR15, 0x1, !UP4 ;  /* 0x000000010f0f7887 */ /* 0x000fe2000e000000 */
[----:B------:R-:W-:-:S02]  /*5b40*/  IADD3.X R135, PT, PT, R31, UR19, RZ, P3, !PT ;  /* 0x000000131f877c10 */ /* 0x000fc40009ffe4ff */
[----:B------:R-:W-:Y:S02]  /*5b50*/  IADD3.X R137, PT, PT, R30, UR19, RZ, P4, !PT ;  /* 0x000000131e897c10 */ /* 0x000fe4000a7fe4ff */
[----:B------:R-:W-:Y:S02]  /*5b60*/  IADD3.X R139, PT, PT, R29, UR19, RZ, P2, !PT ;  /* 0x000000131d8b7c10 */ /* 0x000fe400097fe4ff */
[----:B------:R-:W-:Y:S02]  /*5b70*/  IADD3 R140, P0, PT, R140, UR18, RZ ;  /* 0x000000128c8c7c10 */ /* 0x000fe4000ff1e0ff */
[----:B------:R-:W-:Y:S02]  /*5b80*/  IADD3 R142, P1, PT, R142, UR18, RZ ;  /* 0x000000128e8e7c10 */ /* 0x000fe4000ff3e0ff */
[----:B------:R-:W-:Y:S02]  /*5b90*/  IADD3 R144, P3, PT, R144, UR18, RZ ;  /* 0x0000001290907c10 */ /* 0x000fe4000ff7e0ff */
[----:B------:R-:W-:-:S02]  /*5ba0*/  IADD3 R146, P4, PT, R146, UR18, RZ ;  /* 0x0000001292927c10 */ /* 0x000fc4000ff9e0ff */
[----:B------:R-:W-:Y:S01]  /*5bb0*/  IADD3 R148, P2, PT, R148, UR18, RZ ;  /* 0x0000001294947c10 */ /* 0x000fe2000ff5e0ff */
[----:B------:R-:W-:Y:S01]  /*5bc0*/  UIADD3 UR24, UP2, UPT, UR14, 0x80, URZ ;  /* 0x000000800e187890 */ /* 0x000fe2000ff5e0ff */
[----:B------:R-:W-:Y:S01]  /*5bd0*/  IMAD.SHL.U32 R20, R23, 0x80, RZ ;  /* 0x0000008017147824 */ /* 0x000fe200078e00ff */
[----:B------:R-:W-:Y:S01]  /*5be0*/  UIADD3 UR15, UPT, UPT, UR15, -0x1, URZ ;  /* 0xffffffff0f0f7890 */ /* 0x000fe2000fffe0ff */
[----:B------:R-:W-:Y:S01]  /*5bf0*/  IMAD.SHL.U32 R21, R22, 0x80, RZ ;  /* 0x0000008016157824 */ /* 0x000fe200078e00ff */
[----:B0-----:R-:W-:Y:S01]  /*5c00*/  UMOV UR5, URZ ;  /* 0x000000ff00057c82 */ /* 0x001fe20008000000 */
[----:B------:R-:W-:Y:S02]  /*5c10*/  IADD3.X R141, PT, PT, R24, UR19, RZ, P0, !PT ;  /* 0x00000013188d7c10 */ /* 0x000fe400087fe4ff */
[----:B------:R-:W-:Y:S02]  /*5c20*/  IADD3.X R143, PT, PT, R28, UR19, RZ, P1, !PT ;  /* 0x000000131c8f7c10 */ /* 0x000fe40008ffe4ff */
[----:B------:R-:W-:-:S02]  /*5c30*/  IADD3.X R145, PT, PT, R27, UR19, RZ, P3, !PT ;  /* 0x000000131b917c10 */ /* 0x000fc40009ffe4ff */
[----:B------:R-:W-:Y:S02]  /*5c40*/  IADD3.X R147, PT, PT, R26, UR19, RZ, P4, !PT ;  /* 0x000000131a937c10 */ /* 0x000fe4000a7fe4ff */
[----:B------:R-:W-:Y:S01]  /*5c50*/  IADD3.X R149, PT, PT, R25, UR19, RZ, P2, !PT ;  /* 0x0000001319957c10 */ /* 0x000fe200097fe4ff */
[----:B------:R-:W-:Y:S01]  /*5c60*/  UIADD3.X UR25, UPT, UPT, UR5, 0x40004040, URZ, UP2, !UPT ;  /* 0x4000404005197890 */ /* 0x000fe200097fe4ff */
[----:B------:R-:W-:Y:S01]  /*5c70*/  UMOV UR4, URZ ;  /* 0x000000ff00047c82 */ /* 0x000fe20008000000 */
[----:B------:R-:W-:Y:S01]  /*5c80*/  UISETP.NE.U32.AND UP2, UPT, UR15, URZ, UPT ;  /* 0x000000ff0f00728c */ /* 0x000fe2000bf45070 */
[----:B-1----:R-:W-:Y:S06]  /*5c90*/  BAR.SYNC.DEFER_BLOCKING 0x0 ;  /* 0x0000000000007b1d */ /* 0x002fec0000010000 */
[----:B------:R-:W-:Y:S05]  /*5ca0*/  BRA.U UP3, `(.L_x_6) ;  /* 0x0000000103d87547 */ /* 0x000fea000b800000 */
[----:B------:R-:W-:Y:S02]  /*5cb0*/  USHF.R.U32.HI UR18, URZ, 0x4, UR9 ;  /* 0x00000004ff127899 */ /* 0x000fe40008011609 */
[----:B------:R-:W-:Y:S02]  /*5cc0*/  UIADD3 UR6, UPT, UPT, UR9, 0x8000, URZ ;  /* 0x0000800009067890 */ /* 0x000fe4000fffe0ff */
[----:B------:R-:W-:Y:S02]  /*5cd0*/  USGXT.U32 UR18, UR18, 0xe ;  /* 0x0000000e1212789a */ /* 0x000fe40008000000 */
[----:B------:R-:W-:Y:S02]  /*5ce0*/  USHF.R.U32.HI UR6, URZ, 0x4, UR6 ;  /* 0x00000004ff067899 */ /* 0x000fe40008011606 */
[----:B------:R-:W-:Y:S02]  /*5cf0*/  UIADD3 UR44, UP3, UPT, UR18, 0x80, URZ ;  /* 0x00000080122c7890 */ /* 0x000fe4000ff7e0ff */
[----:B------:R-:W-:Y:S01]  /*5d00*/  USGXT.U32 UR20, UR6, 0xe ;  /* 0x0000000e0614789a */ /* 0x000fe20008000000 */
[----:B------:R-:W-:Y:S01]  /*5d10*/  UMOV UR5, URZ ;  /* 0x000000ff00057c82 */ /* 0x000fe20008000000 */
[----:B------:R-:W-:Y:S01]  /*5d20*/  UMOV UR8, URZ ;  /* 0x000000ff00087c82 */ /* 0x000fe20008000000 */
[----:B------:R-:W-:-:S02]  /*5d30*/  UIADD3.X UR45, UPT, UPT, UR5, 0x40004040, URZ, UP3, !UPT ;  /* 0x40004040052d7890 */ /* 0x000fc40009ffe4ff */
[----:B------:R-:W-:Y:S01]  /*5d40*/  UIADD3 UR48, UP3, UPT, UR20, 0x2, URZ ;  /* 0x0000000214307890 */ /* 0x000fe2000ff7e0ff */
[----:B------:R-:W-:Y:S01]  /*5d50*/  UMOV UR6, UR17 ;  /* 0x0000001100067c82 */ /* 0x000fe20008000000 */
[----:B------:R-:W-:Y:S02]  /*5d60*/  UMOV UR7, URZ ;  /* 0x000000ff00077c82 */ /* 0x000fe40008000000 */
[----:B------:R-:W-:Y:S01]  /*5d70*/  UIADD3.X UR49, UPT, UPT, UR8, 0x40004040, URZ, UP3, !UPT ;  /* 0x4000404008317890 */ /* 0x000fe20009ffe4ff */
[----:B------:R-:W-:Y:S01]  /*5d80*/  UMOV UR5, UR6 ;  /* 0x0000000600057c82 */ /* 0x000fe20008000000 */
[----:B------:R-:W-:Y:S02]  /*5d90*/  UIADD3.64 UR6, UPT, UPT, UR44, 0x80, URZ ;  /* 0x000000802c067897 */ /* 0x000fe4000fffe0ff */
[----:B------:R-:W-:Y:S02]  /*5da0*/  UIADD3.64 UR60, UPT, UPT, UR48, 0x2, URZ ;  /* 0x00000002303c7897 */ /* 0x000fe4000fffe0ff */
[----:B------:R-:W-:-:S02]  /*5db0*/  UIADD3.64 UR50, UPT, UPT, UR44, 0x100, URZ ;  /* 0x000001002c327897 */ /* 0x000fc4000fffe0ff */
[----:B------:R-:W-:Y:S02]  /*5dc0*/  UIADD3.64 UR62, UPT, UPT, UR48, 0x4, URZ ;  /* 0x00000004303e7897 */ /* 0x000fe4000fffe0ff */
[----:B------:R-:W-:Y:S02]  /*5dd0*/  UIADD3.64 UR52, UPT, UPT, UR44, 0x180, URZ ;  /* 0x000001802c347897 */ /* 0x000fe4000fffe0ff */
[----:B------:R-:W-:Y:S02]  /*5de0*/  UIADD3.64 UR64, UPT, UPT, UR48, 0x7e, URZ ;  /* 0x0000007e30407897 */ /* 0x000fe4000fffe0ff */
[----:B------:R-:W-:Y:S02]  /*5df0*/  UIADD3.64 UR54, UPT, UPT, UR44, 0x200, URZ ;  /* 0x000002002c367897 */ /* 0x000fe4000fffe0ff */
[----:B------:R-:W-:Y:S02]  /*5e00*/  UIADD3.64 UR66, UPT, UPT, UR48, 0x80, URZ ;  /* 0x0000008030427897 */ /* 0x000fe4000fffe0ff */
[----:B------:R-:W-:-:S02]  /*5e10*/  UIADD3.64 UR56, UPT, UPT, UR44, 0x280, URZ ;  /* 0x000002802c387897 */ /* 0x000fc4000fffe0ff */
[----:B------:R-:W-:Y:S01]  /*5e20*/  UIADD3.64 UR68, UPT, UPT, UR48, 0x82, URZ ;  /* 0x0000008230447897 */ /* 0x000fe2000fffe0ff */
[----:B------:R-:W-:Y:S01]  /*5e30*/  UMOV UR30, 0x0 ;  /* 0x00000000001e7882 */ /* 0x000fe20000000000 */
[----:B------:R-:W-:Y:S01]  /*5e40*/  UMOV UR31, 0x4048490 ;  /* 0x04048490001f7882 */ /* 0x000fe20000000000 */
[----:B------:R-:W-:Y:S01]  /*5e50*/  UIADD3.64 UR58, UPT, UPT, UR44, 0x300, URZ ;  /* 0x000003002c3a7897 */ /* 0x000fe2000fffe0ff */
[----:B------:R-:W-:Y:S01]  /*5e60*/  UMOV UR19, 0x40004040 ;  /* 0x4000404000137882 */ /* 0x000fe20000000000 */
[----:B------:R-:W-:Y:S01]  /*5e70*/  UIADD3.64 UR70, UPT, UPT, UR48, 0x84, URZ ;  /* 0x0000008430467897 */ /* 0x000fe2000fffe0ff */
[----:B------:R-:W-:Y:S01]  /*5e80*/  UMOV UR21, 0x40004040 ;  /* 0x4000404000157882 */ /* 0x000fe20000000000 */
[----:B------:R-:W-:Y:S01]  /*5e90*/  UMOV UR32, 0x0 ;  /* 0x0000000000207882 */ /* 0x000fe20000000000 */
[----:B------:R-:W-:Y:S01]  /*5ea0*/  UMOV UR33, 0x4048490 ;  /* 0x0404849000217882 */ /* 0x000fe20000000000 */
[----:B------:R-:W-:Y:S01]  /*5eb0*/  UMOV UR34, 0x0 ;  /* 0x0000000000227882 */ /* 0x000fe20000000000 */
[----:B------:R-:W-:Y:S01]  /*5ec0*/  UMOV UR35, 0x4048490 ;  /* 0x0404849000237882 */ /* 0x000fe20000000000 */
[----:B------:R0:W-:Y:S01]  /*5ed0*/  UTCHMMA gdesc[UR18], gdesc[UR20], tmem[UR10], tmem[UR30], idesc[UR31], !UPT ;  /* 0x00ff1e14120075ea */ /* 0x0001e2000f80000a */
[----:B------:R-:W-:Y:S01]  /*5ee0*/  UMOV UR42, 0x0 ;  /* 0x00000000002a7882 */ /* 0x000fe20000000000 */
[----:B------:R-:W-:Y:S01]  /*5ef0*/  UMOV UR43, 0x4048490 ;  /* 0x04048490002b7882 */ /* 0x000fe20000000000 */
[----:B------:R0:W-:Y:S01]  /*5f00*/  UTCHMMA gdesc[UR44], gdesc[UR48], tmem[UR10], tmem[UR32], idesc[UR33], UPT ;  /* 0x00ff20302c0075ea */ /* 0x0001e2000b80000a */
        /* <DEDUP_REMOVED lines=12> */
[----:B------:R0:W-:Y:S01]  /*5fd0*/  UTCHMMA gdesc[UR56], gdesc[UR68], tmem[UR10], tmem[UR36], idesc[UR37], UPT ;  /* 0x00ff2444380075ea */ /* 0x0001e2000b80000a */
[----:B------:R0:W-:Y:S01]  /*5fe0*/  UTCHMMA gdesc[UR58], gdesc[UR70], tmem[UR10], tmem[UR46], idesc[UR47], UPT ;  /* 0x00ff2e463a0075ea */ /* 0x0001e2000b80000a */
[----:B------:R0:W-:Y:S01]  /*5ff0*/  UTCBAR [UR5], URZ ;  /* 0x000000ff050073e9 */ /* 0x0001e200080000ff */
[----:B------:R-:W-:Y:S01]  /*6000*/  NOP ;  /* 0x0000000000007918 */ /* 0x000fe20000000000 */
.L_x_6:
[----:B------:R-:W-:Y:S05]  /*6010*/  BRA.U !UP2, `(.L_x_7) ;  /* 0x000000210a187547 */ /* 0x000fea000b800000 */
[----:B------:R-:W-:Y:S02]  /*6020*/  UIADD3 UR12, UPT, UPT, UR12, -0x80, URZ ;  /* 0xffffff800c0c7890 */ /* 0x000fe4000fffe0ff */
[----:B0-----:R-:W-:Y:S02]  /*6030*/  UIADD3.64 UR30, UPT, UPT, UR24, 0x80, URZ ;  /* 0x00000080181e7897 */ /* 0x001fe4000fffe0ff */
[----:B------:R-:W-:Y:S02]  /*6040*/  UIADD3.64 UR32, UPT, UPT, UR26, 0x2, URZ ;  /* 0x000000021a207897 */ /* 0x000fe4000fffe0ff */
        /* <DEDUP_REMOVED lines=10> */
[----:B------:R-:W-:Y:S01]  /*60f0*/  UMOV UR8, UR15 ;  /* 0x0000000f00087c82 */ /* 0x000fe20008000000 */
[----:B------:R-:W-:Y:S01]  /*6100*/  UMOV UR20, 0x1 ;  /* 0x0000000100147882 */ /* 0x000fe20000000000 */
[----:B------:R-:W-:-:S09]  /*6110*/  UMOV UR5, URZ ;  /* 0x000000ff00057c82 */ /* 0x000fd20008000000 */
.L_x_10:
[----:B------:R-:W-:Y:S01]  /*6120*/  USHF.L.U32 UR4, UR4, 0x1f, URZ ;  /* 0x0000001f04047899 */ /* 0x000fe200080006ff */
[C---:B------:R-:W-:Y:S02]  /*6130*/  LOP3.LUT R22, R3.reuse, 0x8, RZ, 0xfc, !PT ;  /* 0x0000000803167812 */ /* 0x040fe400078efcff */
[----:B------:R-:W-:Y:S02]  /*6140*/  LOP3.LUT R23, R3, 0x10, RZ, 0xfc, !PT ;  /* 0x0000001003177812 */ /* 0x000fe400078efcff */
[----:B------:R-:W-:Y:S01]  /*6150*/  ISETP.GE.AND P6, PT, R22, UR12, PT ;  /* 0x0000000c16007c0c */ /* 0x000fe2000bfc6270 */
[----:B------:R-:W-:Y:S01]  /*6160*/  IMAD.U32 R24, RZ, RZ, UR4 ;  /* 0x00000004ff187e24 */ /* 0x000fe2000f8e00ff */
[----:B------:R-:W-:-:S03]  /*6170*/  ISETP.GE.AND P4, PT, R23, UR12, PT ;  /* 0x0000000c17007c0c */ /* 0x000fc6000bf86270 */
[----:B------:R-:W0:Y:S02]  /*6180*/  SYNCS.PHASECHK.TRANS64.TRYWAIT P0, [UR13], R24 ;  /* 0x00000018ff0075a7 */ /* 0x000e24000800110d */
[----:B0-----:R-:W-:Y:S08]  /*6190*/  @!P0 BRA `(.L_x_8) ;  /* 0x0000002400e48947 */ /* 0x001ff00003800000 */
.L_x_16:
[----:B------:R-:W-:Y:S01]  /*61a0*/  ISETP.GE.AND P1, PT, R3, UR12, PT ;  /* 0x0000000c03007c0c */ /* 0x000fe2000bf26270 */
[----:B------:R-:W-:Y:S01]  /*61b0*/  IMAD.WIDE R134, R21, 0x2, R134 ;  /* 0x0000000215867825 */ /* 0x000fe200078e0286 */
[C---:B------:R-:W-:Y:S02]  /*61c0*/  LOP3.LUT R22, R3.reuse, 0x18, RZ, 0xfc, !PT ;  /* 0x0000001803167812 */ /* 0x040fe400078efcff */
[----:B------:R-:W-:Y:S01]  /*61d0*/  LOP3.LUT R23, R3, 0x20, RZ, 0xfc, !PT ;  /* 0x0000002003177812 */ /* 0x000fe200078efcff */
[----:B------:R-:W-:Y:S01]  /*61e0*/  IMAD.WIDE R126, R21, 0x2, R126 ;  /* 0x00000002157e7825 */ /* 0x000fe200078e027e */
[----:B------:R-:W-:Y:S02]  /*61f0*/  ISETP.GE.AND P0, PT, R22, UR12, PT ;  /* 0x0000000c16007c0c */ /* 0x000fe4000bf06270 */
[----:B------:R-:W-:Y:S01]  /*6200*/  LOP3.LUT R22, R3, 0x28, RZ, 0xfc, !PT ;  /* 0x0000002803167812 */ /* 0x000fe200078efcff */
[----:B------:R-:W-:Y:S01]  /*6210*/  IMAD.WIDE R142, R21, 0x2, R142 ;  /* 0x00000002158e7825 */ /* 0x000fe200078e028e */
[----:B------:R-:W-:-:S02]  /*6220*/  PRMT R237, RZ, 0x7610, R237 ;  /* 0x00007610ffed7816 */ /* 0x000fc400000000ed */
[----:B------:R-:W-:Y:S01]  /*6230*/  PRMT R238, RZ, 0x7610, R238 ;  /* 0x00007610ffee7816 */ /* 0x000fe200000000ee */
[----:B------:R-:W-:Y:S01]  /*6240*/  IMAD.WIDE R166, R21, 0x2, R166 ;  /* 0x0000000215a67825 */ /* 0x000fe200078e02a6 */
[----:B------:R-:W-:Y:S02]  /*6250*/  PRMT R239, RZ, 0x7610, R239 ;  /* 0x00007610ffef7816 */ /* 0x000fe400000000ef */
[----:B------:R-:W-:Y:S01]  /*6260*/  ISETP.GE.AND P3, PT, R23, UR12, PT ;  /* 0x0000000c17007c0c */ /* 0x000fe2000bf66270 */
[----:B------:R-:W2:Y:S01]  /*6270*/  @!P1 LDG.E.U16 R237, desc[UR22][R126.64] ;  /* 0x000000167eed9981 */ /* 0x000ea2000c1e1500 */
[----:B------:R-:W-:Y:S01]  /*6280*/  ISETP.GE.AND P2, PT, R22, UR12, PT ;  /* 0x0000000c16007c0c */ /* 0x000fe2000bf46270 */
[----:B------:R-:W-:Y:S01]  /*6290*/  IMAD.WIDE R158, R21, 0x2, R158 ;  /* 0x00000002159e7825 */ /* 0x000fe200078e029e */
[C---:B------:R-:W-:Y:S01]  /*62a0*/  LOP3.LUT R23, R3.reuse, 0x38, RZ, 0xfc, !PT ;  /* 0x0000003803177812 */ /* 0x040fe200078efcff */
[----:B------:R-:W3:Y:S01]  /*62b0*/  @!P6 LDG.E.U16 R238, desc[UR22][R134.64] ;  /* 0x0000001686eee981 */ /* 0x000ee2000c1e1500 */
[----:B------:R-:W-:Y:S01]  /*62c0*/  LOP3.LUT R22, R3, 0x40, RZ, 0xfc, !PT ;  /* 0x0000004003167812 */ /* 0x000fe200078efcff */
[----:B------:R-:W-:Y:S01]  /*62d0*/  IMAD.WIDE R182, R21, 0x2, R182 ;  /* 0x0000000215b67825 */ /* 0x000fe200078e02b6 */
[----:B------:R-:W-:Y:S01]  /*62e0*/  ISETP.GE.AND P1, PT, R4, UR12, PT ;  /* 0x0000000c04007c0c */ /* 0x000fe2000bf26270 */
[----:B------:R-:W4:Y:S01]  /*62f0*/  @!P4 LDG.E.U16 R239, desc[UR22][R142.64] ;  /* 0x000000168eefc981 */ /* 0x000f22000c1e1500 */
[----:B------:R-:W-:Y:S01]  /*6300*/  ISETP.GE.AND P6, PT, R23, UR12, PT ;  /* 0x0000000c17007c0c */ /* 0x000fe2000bfc6270 */
[----:B------:R-:W-:Y:S01]  /*6310*/  IMAD.WIDE R174, R21, 0x2, R174 ;  /* 0x0000000215ae7825 */ /* 0x000fe200078e02ae */
[----:B------:R-:W-:-:S02]  /*6320*/  ISETP.GE.AND P4, PT, R22, UR12, PT ;  /* 0x0000000c16007c0c */ /* 0x000fc4000bf86270 */
[----:B------:R-:W-:Y:S01]  /*6330*/  PRMT R240, RZ, 0x7610, R240 ;  /* 0x00007610fff07816 */ /* 0x000fe200000000f0 */
[C---:B------:R-:W-:Y:S01]  /*6340*/  IMAD.WIDE R150, R21.reuse, 0x2, R150 ;  /* 0x0000000215967825 */ /* 0x040fe200078e0296 */
[----:B------:R-:W-:Y:S02]  /*6350*/  PRMT R241, RZ, 0x7610, R241 ;  /* 0x00007610fff17816 */ /* 0x000fe400000000f1 */
[----:B------:R-:W-:Y:S01]  /*6360*/  PRMT R242, RZ, 0x7610, R242 ;  /* 0x00007610fff27816 */ /* 0x000fe200000000f2 */
[----:B------:R-:W-:Y:S01]  /*6370*/  IMAD.WIDE R190, R21, 0x2, R190 ;  /* 0x0000000215be7825 */ /* 0x000fe200078e02be */
[----:B------:R-:W-:Y:S01]  /*6380*/  PRMT R243, RZ, 0x7610, R243 ;  /* 0x00007610fff37816 */ /* 0x000fe200000000f3 */
[----:B------:R-:W5:Y:S01]  /*6390*/  @!P0 LDG.E.U16 R240, desc[UR22][R150.64] ;  /* 0x0000001696f08981 */ /* 0x000f62000c1e1500 */
[----:B------:R-:W-:Y:S02]  /*63a0*/  PRMT R244, RZ, 0x7610, R244 ;  /* 0x00007610fff47816 */ /* 0x000fe400000000f4 */
[----:B------:R-:W-:Y:S01]  /*63b0*/  PRMT R245, RZ, 0x7610, R245 ;  /* 0x00007610fff57816 */ /* 0x000fe200000000f5 */
[----:B------:R-:W2:Y:S04]  /*63c0*/  @!P3 LDG.E.U16 R241, desc[UR22][R158.64] ;  /* 0x000000169ef1b981 */ /* 0x000ea8000c1e1500 */
[----:B------:R-:W2:Y:S04]  /*63d0*/  @!P2 LDG.E.U16 R242, desc[UR22][R166.64] ;  /* 0x00000016a6f2a981 */ /* 0x000ea8000c1e1500 */
[----:B------:R-:W2:Y:S04]  /*63e0*/  @!P1 LDG.E.U16 R243, desc[UR22][R174.64] ;  /* 0x00000016aef39981 */ /* 0x000ea8000c1e1500 */
[----:B------:R-:W2:Y:S04]  /*63f0*/  @!P6 LDG.E.U16 R244, desc[UR22][R182.64] ;  /* 0x00000016b6f4e981 */ /* 0x000ea8000c1e1500 */
[----:B------:R-:W2:Y:S01]  /*6400*/  @!P4 LDG.E.U16 R245, desc[UR22][R190.64] ;  /* 0x00000016bef5c981 */ /* 0x000ea2000c1e1500 */
[----:B------:R-:W-:-:S02]  /*6410*/  LOP3.LUT R22, R3, 0x2, RZ, 0xfc, !PT ;  /* 0x0000000203167812 */ /* 0x000fc400078efcff */
[C---:B------:R-:W-:Y:S02]  /*6420*/  LOP3.LUT R24, R3.reuse, 0x4, RZ, 0xfc, !PT ;  /* 0x0000000403187812 */ /* 0x040fe400078efcff */
[----:B------:R-:W-:Y:S02]  /*6430*/  ISETP.GE.AND P2, PT, R22, UR12, PT ;  /* 0x0000000c16007c0c */ /* 0x000fe4000bf46270 */
[C---:B------:R-:W-:Y:S02]  /*6440*/  LOP3.LUT R22, R3.reuse, 0xa, RZ, 0xfc, !PT ;  /* 0x0000000a03167812 */ /* 0x040fe400078efcff */
[C---:B------:R-:W-:Y:S02]  /*6450*/  LOP3.LUT R23, R3.reuse, 0x6, RZ, 0xfc, !PT ;  /* 0x0000000603177812 */ /* 0x040fe400078efcff */
[----:B------:R-:W-:Y:S02]  /*6460*/  ISETP.GE.AND P6, PT, R24, UR12, PT ;  /* 0x0000000c18007c0c */ /* 0x000fe4000bfc6270 */
[----:B------:R-:W-:-:S02]  /*6470*/  LOP3.LUT R24, R3, 0xc, RZ, 0xfc, !PT ;  /* 0x0000000c03187812 */ /* 0x000fc400078efcff */
[----:B------:R-:W-:Y:S01]  /*6480*/  ISETP.GE.AND P3, PT, R22, UR12, PT ;  /* 0x0000000c16007c0c */ /* 0x000fe2000bf66270 */
[----:B------:R-:W-:Y:S01]  /*6490*/  IMAD.WIDE R128, R21, 0x2, R128 ;  /* 0x0000000215807825 */ /* 0x000fe200078e0280 */
[----:B------:R-:W-:Y:S02]  /*64a0*/  PRMT R22, RZ, 0x7610, R22 ;  /* 0x00007610ff167816 */ /* 0x000fe40000000016 */
[----:B------:R-:W-:Y:S02]  /*64b0*/  ISETP.GE.AND P0, PT, R23, UR12, PT ;  /* 0x0000000c17007c0c */ /* 0x000fe4000bf06270 */
[----:B------:R-:W-:Y:S02]  /*64c0*/  ISETP.GE.AND P1, PT, R24, UR12, PT ;  /* 0x0000000c18007c0c */ /* 0x000fe4000bf26270 */
[----:B------:R-:W-:Y:S01]  /*64d0*/  LOP3.LUT R24, R3, 0x12, RZ, 0xfc, !PT ;  /* 0x0000001203187812 */ /* 0x000fe200078efcff */
[----:B------:R-:W2:Y:S01]  /*64e0*/  @!P2 LDG.E.U16 R22, desc[UR22][R128.64] ;  /* 0x000000168016a981 */ /* 0x000ea2000c1e1500 */
[----:B------:R-:W-:-:S02]  /*64f0*/  IMAD.WIDE R132, R21, 0x2, R132 ;  /* 0x0000000215847825 */ /* 0x000fc400078e0284 */
[----:B------:R-:W-:Y:S02]  /*6500*/  ISETP.GE.AND P2, PT, R24, UR12, PT ;  /* 0x0000000c18007c0c */ /* 0x000fe4000bf46270 */
[----:B------:R-:W-:Y:S02]  /*6510*/  PRMT R24, RZ, 0x7610, R24 ;  /* 0x00007610ff187816 */ /* 0x000fe40000000018 */
[C---:B------:R-:W-:Y:S02]  /*6520*/  LOP3.LUT R25, R3.reuse, 0xe, RZ, 0xfc, !PT ;  /* 0x0000000e03197812 */ /* 0x040fe400078efcff */
[----:B------:R-:W-:Y:S01]  /*6530*/  LOP3.LUT R27, R3, 0x14, RZ, 0xfc, !PT ;  /* 0x00000014031b7812 */ /* 0x000fe200078efcff */
[----:B------:R-:W-:Y:S01]  /*6540*/  IMAD.WIDE R138, R21, 0x2, R138 ;  /* 0x00000002158a7825 */ /* 0x000fe200078e028a */
[----:B------:R-:W-:Y:S01]  /*6550*/  PRMT R26, RZ, 0x7610, R26 ;  /* 0x00007610ff1a7816 */ /* 0x000fe2000000001a */
[----:B------:R-:W2:Y:S01]  /*6560*/  @!P0 LDG.E.U16 R24, desc[UR22][R132.64] ;  /* 0x0000001684188981 */ /* 0x000ea2000c1e1500 */
[----:B------:R-:W-:-:S02]  /*6570*/  ISETP.GE.AND P4, PT, R25, UR12, PT ;  /* 0x0000000c19007c0c */ /* 0x000fc4000bf86270 */
[----:B------:R-:W-:Y:S01]  /*6580*/  ISETP.GE.AND P0, PT, R27, UR12, PT ;  /* 0x0000000c1b007c0c */ /* 0x000fe2000bf06270 */
[----:B------:R-:W-:Y:S01]  /*6590*/  IMAD.WIDE R136, R21, 0x2, R136 ;  /* 0x0000000215887825 */ /* 0x000fe200078e0288 */
[----:B------:R-:W-:Y:S01]  /*65a0*/  PRMT R25, RZ, 0x7610, R25 ;  /* 0x00007610ff197816 */ /* 0x000fe20000000019 */
[----:B------:R-:W2:Y:S01]  /*65b0*/  @!P1 LDG.E.U16 R26, desc[UR22][R138.64] ;  /* 0x000000168a1a9981 */ /* 0x000ea2000c1e1500 */
[C---:B------:R-:W-:Y:S02]  /*65c0*/  LOP3.LUT R27, R3.reuse, 0x5e, RZ, 0xfc, !PT ;  /* 0x0000005e031b7812 */ /* 0x040fe400078efcff */
[----:B------:R-:W-:Y:S02]  /*65d0*/  LOP3.LUT R28, R3, 0x16, RZ, 0xfc, !PT ;  /* 0x00000016031c7812 */ /* 0x000fe400078efcff */
[----:B------:R-:W-:Y:S01]  /*65e0*/  ISETP.GE.AND P1, PT, R27, UR12, PT ;  /* 0x0000000c1b007c0c */ /* 0x000fe2000bf26270 */
[----:B------:R-:W2:Y:S01]  /*65f0*/  @!P3 LDG.E.U16 R25, desc[UR22][R136.64] ;  /* 0x000000168819b981 */ /* 0x000ea2000c1e1500 */
[----:B------:R-:W-:Y:S01]  /*6600*/  PRMT R27, RZ, 0x7610, R27 ;  /* 0x00007610ff1b7816 */ /* 0x000fe2000000001b */
[----:B------:R-:W-:Y:S01]  /*6610*/  IMAD.WIDE R140, R21, 0x2, R140 ;  /* 0x00000002158c7825 */ /* 0x000fe200078e028c */
[----:B------:R-:W-:-:S02]  /*6620*/  ISETP.GE.AND P3, PT, R28, UR12, PT ;  /* 0x0000000c1c007c0c */ /* 0x000fc4000bf66270 */
[----:B------:R-:W-:Y:S01]  /*6630*/  LOP3.LUT R40, R3, 0x1a, RZ, 0xfc, !PT ;  /* 0x0000001a03287812 */ /* 0x000fe200078efcff */
[----:B------:R-:W-:Y:S01]  /*6640*/  IMAD.WIDE R144, R21, 0x2, R144 ;  /* 0x0000000215907825 */ /* 0x000fe200078e0290 */
[----:B------:R-:W-:Y:S01]  /*6650*/  PRMT R28, RZ, 0x7610, R28 ;  /* 0x00007610ff1c7816 */ /* 0x000fe2000000001c */
[----:B------:R-:W2:Y:S01]  /*6660*/  @!P4 LDG.E.U16 R27, desc[UR22][R140.64] ;  /* 0x000000168c1bc981 */ /* 0x000ea2000c1e1500 */
[----:B------:R-:W-:Y:S02]  /*6670*/  ISETP.GE.AND P4, PT, R40, UR12, PT ;  /* 0x0000000c28007c0c */ /* 0x000fe4000bf86270 */
[----:B------:R-:W-:Y:S01]  /*6680*/  LOP3.LUT R216, R3, 0x1c, RZ, 0xfc, !PT ;  /* 0x0000001c03d87812 */ /* 0x000fe200078efcff */
[C---:B------:R-:W-:Y:S01]  /*6690*/  IMAD.WIDE R148, R21.reuse, 0x2, R148 ;  /* 0x0000000215947825 */ /* 0x040fe200078e0294 */
[----:B------:R-:W-:Y:S01]  /*66a0*/  PRMT R29, RZ, 0x7610, R29 ;  /* 0x00007610ff1d7816 */ /* 0x000fe2000000001d */
[----:B------:R-:W2:Y:S01]  /*66b0*/  @!P2 LDG.E.U16 R28, desc[UR22][R144.64] ;  /* 0x00000016901ca981 */ /* 0x000ea2000c1e1500 */
[----:B------:R-:W-:Y:S01]  /*66c0*/  PRMT R30, RZ, 0x7610, R30 ;  /* 0x00007610ff1e7816 */ /* 0x000fe2000000001e */
[----:B------:R-:W-:Y:S01]  /*66d0*/  IMAD.WIDE R146, R21, 0x2, R146 ;  /* 0x0000000215927825 */ /* 0x000fe200078e0292 */
[----:B------:R-:W-:-:S02]  /*66e0*/  LOP3.LUT R40, R3, 0x1e, RZ, 0xfc, !PT ;  /* 0x0000001e03287812 */ /* 0x000fc400078efcff */
[----:B------:R-:W-:Y:S01]  /*66f0*/  ISETP.GE.AND P2, PT, R216, UR12, PT ;  /* 0x0000000cd8007c0c */ /* 0x000fe2000bf46270 */
[----:B------:R-:W-:Y:S01]  /*6700*/  IMAD.WIDE R152, R21, 0x2, R152 ;  /* 0x0000000215987825 */ /* 0x000fe200078e0298 */
[----:B------:R-:W-:Y:S01]  /*6710*/  PRMT R31, RZ, 0x7610, R31 ;  /* 0x00007610ff1f7816 */ /* 0x000fe2000000001f */
[----:B------:R-:W2:Y:S01]  /*6720*/  @!P0 LDG.E.U16 R29, desc[UR22][R146.64] ;  /* 0x00000016921d8981 */ /* 0x000ea2000c1e1500 */
[----:B------:R-:W-:-:S03]  /*6730*/  ISETP.GE.AND P0, PT, R40, UR12, PT ;  /* 0x0000000c28007c0c */ /* 0x000fc6000bf06270 */
[----:B------:R-:W2:Y:S01]  /*6740*/  @!P3 LDG.E.U16 R30, desc[UR22][R148.64] ;  /* 0x00000016941eb981 */ /* 0x000ea2000c1e1500 */
[----:B------:R-:W-:Y:S02]  /*6750*/  ISETP.GE.AND P3, PT, R5, UR12, PT ;  /* 0x0000000c05007c0c */ /* 0x000fe4000bf66270 */
        /* <DEDUP_REMOVED lines=8> */
[----:B------:R-:W3:Y:S01]  /*67e0*/  @!P2 LDG.E.U16 R32, desc[UR22][R154.64] ;  /* 0x000000169a20a981 */ /* 0x000ee2000c1e1500 */
[----:B------:R-:W-:Y:S01]  /*67f0*/  PRMT R33, RZ, 0x7610, R33 ;  /* 0x00007610ff217816 */ /* 0x000fe20000000021 */
[----:B------:R-:W-:Y:S01]  /*6800*/  IMAD.WIDE R156, R21, 0x2, R156 ;  /* 0x00000002159c7825 */ /* 0x000fe200078e029c */
[----:B------:R-:W-:-:S02]  /*6810*/  ISETP.GE.AND P2, PT, R40, UR12, PT ;  /* 0x0000000c28007c0c */ /* 0x000fc4000bf46270 */
[C---:B------:R-:W-:Y:S01]  /*6820*/  LOP3.LUT R216, R3.reuse, 0x2c, RZ, 0xfc, !PT ;  /* 0x0000002c03d87812 */ /* 0x040fe200078efcff */
[----:B------:R-:W4:Y:S01]  /*6830*/  @!P3 LDG.E.U16 R34, desc[UR22][R160.64] ;  /* 0x00000016a022b981 */ /* 0x000f22000c1e1500 */
[----:B------:R-:W-:Y:S01]  /*6840*/  LOP3.LUT R40, R3, 0x2a, RZ, 0xfc, !PT ;  /* 0x0000002a03287812 */ /* 0x000fe200078efcff */
[----:B------:R-:W-:Y:S01]  /*6850*/  IMAD.WIDE R162, R21, 0x2, R162 ;  /* 0x0000000215a27825 */ /* 0x000fe200078e02a2 */
[----:B------:R-:W-:Y:S01]  /*6860*/  PRMT R35, RZ, 0x7610, R35 ;  /* 0x00007610ff237816 */ /* 0x000fe20000000023 */
[----:B------:R-:W5:Y:S01]  /*6870*/  @!P0 LDG.E.U16 R33, desc[UR22][R156.64] ;  /* 0x000000169c218981 */ /* 0x000f62000c1e1500 */
[----:B------:R-:W-:Y:S02]  /*6880*/  ISETP.GE.AND P3, PT, R216, UR12, PT ;  /* 0x0000000cd8007c0c */ /* 0x000fe4000bf66270 */
[----:B------:R-:W-:Y:S02]  /*6890*/  ISETP.GE.AND P0, PT, R40, UR12, PT ;  /* 0x0000000c28007c0c */ /* 0x000fe4000bf06270 */
[----:B------:R-:W-:Y:S01]  /*68a0*/  LOP3.LUT R40, R3, 0x2e, RZ, 0xfc, !PT ;  /* 0x0000002e03287812 */ /* 0x000fe200078efcff */
[C---:B------:R-:W-:Y:S01]  /*68b0*/  IMAD.WIDE R164, R21.reuse, 0x2, R164 ;  /* 0x0000000215a47825 */ /* 0x040fe200078e02a4 */
[----:B------:R-:W-:Y:S01]  /*68c0*/  PRMT R36, RZ, 0x7610, R36 ;  /* 0x00007610ff247816 */ /* 0x000fe20000000024 */
[----:B------:R-:W5:Y:S01]  /*68d0*/  @!P4 LDG.E.U16 R35, desc[UR22][R162.64] ;  /* 0x00000016a223c981 */ /* 0x000f62000c1e1500 */
[----:B------:R-:W-:Y:S01]  /*68e0*/  ISETP.GE.AND P4, PT, R40, UR12, PT ;  /* 0x0000000c28007c0c */ /* 0x000fe2000bf86270 */
[----:B------:R-:W-:Y:S01]  /*68f0*/  IMAD.WIDE R170, R21, 0x2, R170 ;  /* 0x0000000215aa7825 */ /* 0x000fe200078e02aa */
[----:B------:R-:W-:-:S02]  /*6900*/  LOP3.LUT R216, R3, 0x32, RZ, 0xfc, !PT ;  /* 0x0000003203d87812 */ /* 0x000fc400078efcff */
[----:B------:R-:W-:Y:S01]  /*6910*/  PRMT R38, RZ, 0x7610, R38 ;  /* 0x00007610ff267816 */ /* 0x000fe20000000026 */
[----:B------:R-:W5:Y:S01]  /*6920*/  @!P2 LDG.E.U16 R36, desc[UR22][R164.64] ;  /* 0x00000016a424a981 */ /* 0x000f62000c1e1500 */
[----:B------:R-:W-:Y:S01]  /*6930*/  PRMT R37, RZ, 0x7610, R37 ;  /* 0x00007610ff257816 */ /* 0x000fe20000000025 */
[----:B------:R-:W-:Y:S01]  /*6940*/  IMAD.WIDE R168, R21, 0x2, R168 ;  /* 0x0000000215a87825 */ /* 0x000fe200078e02a8 */
[C---:B------:R-:W-:Y:S02]  /*6950*/  LOP3.LUT R219, R3.reuse, 0x34, RZ, 0xfc, !PT ;  /* 0x0000003403db7812 */ /* 0x040fe400078efcff */
[----:B------:R-:W-:Y:S01]  /*6960*/  ISETP.GE.AND P2, PT, R216, UR12, PT ;  /* 0x0000000cd8007c0c */ /* 0x000fe2000bf46270 */
[----:B------:R-:W5:Y:S01]  /*6970*/  @!P3 LDG.E.U16 R38, desc[UR22][R170.64] ;  /* 0x00000016aa26b981 */ /* 0x000f62000c1e1500 */
[----:B------:R-:W-:Y:S01]  /*6980*/  LOP3.LUT R40, R3, 0x60, RZ, 0xfc, !PT ;  /* 0x0000006003287812 */ /* 0x000fe200078efcff */
[----:B------:R-:W-:Y:S01]  /*6990*/  IMAD.WIDE R172, R21, 0x2, R172 ;  /* 0x0000000215ac7825 */ /* 0x000fe200078e02ac */
[----:B------:R-:W-:Y:S01]  /*69a0*/  PRMT R39, RZ, 0x7610, R39 ;  /* 0x00007610ff277816 */ /* 0x000fe20000000027 */
[----:B------:R-:W5:Y:S01]  /*69b0*/  @!P0 LDG.E.U16 R37, desc[UR22][R168.64] ;  /* 0x00000016a8258981 */ /* 0x000f62000c1e1500 */
[----:B------:R-:W-:-:S02]  /*69c0*/  ISETP.GE.AND P3, PT, R219, UR12, PT ;  /* 0x0000000cdb007c0c */ /* 0x000fc4000bf66270 */
[----:B------:R-:W-:Y:S02]  /*69d0*/  LOP3.LUT R216, R3, 0x36, RZ, 0xfc, !PT ;  /* 0x0000003603d87812 */ /* 0x000fe400078efcff */
[----:B------:R-:W-:Y:S01]  /*69e0*/  ISETP.GE.AND P0, PT, R40, UR12, PT ;  /* 0x0000000c28007c0c */ /* 0x000fe2000bf06270 */
[C---:B------:R-:W-:Y:S01]  /*69f0*/  IMAD.WIDE R176, R21.reuse, 0x2, R176 ;  /* 0x0000000215b07825 */ /* 0x040fe200078e02b0 */
[----:B------:R-:W-:Y:S01]  /*6a00*/  PRMT R40, RZ, 0x7610, R40 ;  /* 0x00007610ff287816 */ /* 0x000fe20000000028 */
[----:B------:R-:W5:Y:S01]  /*6a10*/  @!P4 LDG.E.U16 R39, desc[UR22][R172.64] ;  /* 0x00000016ac27c981 */ /* 0x000f62000c1e1500 */
[----:B------:R-:W-:Y:S01]  /*6a20*/  ISETP.GE.AND P4, PT, R216, UR12, PT ;  /* 0x0000000cd8007c0c */ /* 0x000fe2000bf86270 */
[----:B------:R-:W-:Y:S01]  /*6a30*/  IMAD.WIDE R178, R21, 0x2, R178 ;  /* 0x0000000215b27825 */ /* 0x000fe200078e02b2 */
[C---:B------:R-:W-:Y:S02]  /*6a40*/  LOP3.LUT R216, R3.reuse, 0x3a, RZ, 0xfc, !PT ;  /* 0x0000003a03d87812 */ /* 0x040fe400078efcff */
[----:B------:R-:W-:Y:S01]  /*6a50*/  PRMT R41, RZ, 0x7610, R41 ;  /* 0x00007610ff297816 */ /* 0x000fe20000000029 */
[----:B------:R-:W5:Y:S01]  /*6a60*/  @!P2 LDG.E.U16 R40, desc[UR22][R176.64] ;  /* 0x00000016b028a981 */ /* 0x000f62000c1e1500 */
[----:B------:R-:W-:-:S02]  /*6a70*/  LOP3.LUT R219, R3, 0x3c, RZ, 0xfc, !PT ;  /* 0x0000003c03db7812 */ /* 0x000fc400078efcff */
[----:B------:R-:W-:Y:S01]  /*6a80*/  ISETP.GE.AND P2, PT, R216, UR12, PT ;  /* 0x0000000cd8007c0c */ /* 0x000fe2000bf46270 */
[----:B------:R-:W-:Y:S01]  /*6a90*/  IMAD.WIDE R180, R21, 0x2, R180 ;  /* 0x0000000215b47825 */ /* 0x000fe200078e02b4 */
[----:B------:R-:W-:Y:S01]  /*6aa0*/  PRMT R42, RZ, 0x7610, R42 ;  /* 0x00007610ff2a7816 */ /* 0x000fe2000000002a */
[----:B------:R-:W5:Y:S01]  /*6ab0*/  @!P3 LDG.E.U16 R41, desc[UR22][R178.64] ;  /* 0x00000016b229b981 */ /* 0x000f62000c1e1500 */
        /* <DEDUP_REMOVED lines=10> */
[----:B------:R-:W-:Y:S02]  /*6b60*/  LOP3.LUT R219, R3, 0x44, RZ, 0xfc, !PT ;  /* 0x0000004403db7812 */ /* 0x000fe400078efcff */
        /* <DEDUP_REMOVED lines=9> */
[----:B------:R-:W-:Y:S01]  /*6c00*/  PRMT R206, RZ, 0x7610, R206 ;  /* 0x00007610ffce7816 */ /* 0x000fe200000000ce */
[----:B------:R-:W-:Y:S01]  /*6c10*/  IMAD.WIDE R192, R21, 0x2, R192 ;  /* 0x0000000215c07825 */ /* 0x000fe200078e02c0 */
[----:B------:R-:W-:-:S02]  /*6c20*/  ISETP.GE.AND P6, PT, R216, UR12, PT ;  /* 0x0000000cd8007c0c */ /* 0x000fc4000bfc6270 */
[C---:B------:R-:W-:Y:S01]  /*6c30*/  LOP3.LUT R219, R3.reuse, 0x48, RZ, 0xfc, !PT ;  /* 0x0000004803db7812 */ /* 0x040fe200078efcff */
[----:B------:R-:W5:Y:S01]  /*6c40*/  @!P4 LDG.E.U16 R45, desc[UR22][R188.64] ;  /* 0x00000016bc2dc981 */ /* 0x000f62000c1e1500 */
[----:B------:R-:W-:Y:S01]  /*6c50*/  LOP3.LUT R216, R3, 0x4a, RZ, 0xfc, !PT ;  /* 0x0000004a03d87812 */ /* 0x000fe200078efcff */
[----:B------:R-:W-:Y:S01]  /*6c60*/  IMAD.WIDE R194, R21, 0x2, R194 ;  /* 0x0000000215c27825 */ /* 0x000fe200078e02c2 */
[----:B------:R-:W-:Y:S01]  /*6c70*/  PRMT R207, RZ, 0x7610, R207 ;  /* 0x00007610ffcf7816 */ /* 0x000fe200000000cf */
[----:B------:R-:W5:Y:S01]  /*6c80*/  @!P2 LDG.E.U16 R206, desc[UR22][R192.64] ;  /* 0x00000016c0cea981 */ /* 0x000f62000c1e1500 */
[----:B------:R-:W-:Y:S02]  /*6c90*/  ISETP.GE.AND P4, PT, R219, UR12, PT ;  /* 0x0000000cdb007c0c */ /* 0x000fe4000bf86270 */
[----:B------:R-:W-:Y:S02]  /*6ca0*/  LOP3.LUT R219, R3, 0x4c, RZ, 0xfc, !PT ;  /* 0x0000004c03db7812 */ /* 0x000fe400078efcff */
[----:B------:R-:W-:Y:S01]  /*6cb0*/  ISETP.GE.AND P2, PT, R216, UR12, PT ;  /* 0x0000000cd8007c0c */ /* 0x000fe2000bf46270 */
[----:B------:R-:W-:Y:S01]  /*6cc0*/  IMAD.WIDE R196, R21, 0x2, R196 ;  /* 0x0000000215c47825 */ /* 0x000fe200078e02c4 */
[----:B------:R-:W-:Y:S01]  /*6cd0*/  PRMT R208, RZ, 0x7610, R208 ;  /* 0x00007610ffd07816 */ /* 0x000fe200000000d0 */
[----:B------:R-:W5:Y:S01]  /*6ce0*/  @!P3 LDG.E.U16 R207, desc[UR22][R194.64] ;  /* 0x00000016c2cfb981 */ /* 0x000f62000c1e1500 */
[----:B------:R-:W-:-:S02]  /*6cf0*/  ISETP.GE.AND P3, PT, R219, UR12, PT ;  /* 0x0000000cdb007c0c */ /* 0x000fc4000bf66270 */
[----:B------:R-:W-:Y:S01]  /*6d00*/  LOP3.LUT R216, R3, 0x4e, RZ, 0xfc, !PT ;  /* 0x0000004e03d87812 */ /* 0x000fe200078efcff */
[C---:B------:R-:W-:Y:S01]  /*6d10*/  IMAD.WIDE R124, R21.reuse, 0x2, R124 ;  /* 0x00000002157c7825 */ /* 0x040fe200078e027c */
[----:B------:R-:W-:Y:S01]  /*6d20*/  PRMT R209, RZ, 0x7610, R209 ;  /* 0x00007610ffd17816 */ /* 0x000fe200000000d1 */
[----:B------:R-:W5:Y:S01]  /*6d30*/  @!P6 LDG.E.U16 R208, desc[UR22][R196.64] ;  /* 0x00000016c4d0e981 */ /* 0x000f62000c1e1500 */
[----:B------:R-:W-:Y:S01]  /*6d40*/  PRMT R210, RZ, 0x7610, R210 ;  /* 0x00007610ffd27816 */ /* 0x000fe200000000d2 */
[----:B------:R-:W-:Y:S01]  /*6d50*/  IMAD.WIDE R198, R21, 0x2, R198 ;  /* 0x0000000215c67825 */ /* 0x000fe200078e02c6 */
[----:B------:R-:W-:Y:S02]  /*6d60*/  ISETP.GE.AND P6, PT, R216, UR12, PT ;  /* 0x0000000cd8007c0c */ /* 0x000fe4000bfc6270 */
[----:B------:R-:W-:Y:S01]  /*6d70*/  LOP3.LUT R219, R3, 0x50, RZ, 0xfc, !PT ;  /* 0x0000005003db7812 */ /* 0x000fe200078efcff */
[----:B------:R-:W-:Y:S01]  /*6d80*/  IMAD.WIDE R122, R21, 0x2, R122 ;  /* 0x00000002157a7825 */ /* 0x000fe200078e027a */
[----:B------:R-:W-:Y:S01]  /*6d90*/  LOP3.LUT R216, R3, 0x52, RZ, 0xfc, !PT ;  /* 0x0000005203d87812 */ /* 0x000fe200078efcff */
[----:B------:R-:W5:Y:S01]  /*6da0*/  @!P4 LDG.E.U16 R209, desc[UR22][R124.64] ;  /* 0x000000167cd1c981 */ /* 0x000f62000c1e1500 */
[----:B------:R-:W-:-:S02]  /*6db0*/  PRMT R211, RZ, 0x7610, R211 ;  /* 0x00007610ffd37816 */ /* 0x000fc400000000d3 */
[----:B------:R-:W-:Y:S01]  /*6dc0*/  ISETP.GE.AND P4, PT, R219, UR12, PT ;  /* 0x0000000cdb007c0c */ /* 0x000fe2000bf86270 */
        /* <DEDUP_REMOVED lines=14> */
[----:B------:R-:W-:Y:S01]  /*6eb0*/  LOP3.LUT R219, R3, 0x58, RZ, 0xfc, !PT ;  /* 0x0000005803db7812 */ /* 0x000fe200078efcff */
[----:B------:R-:W-:Y:S01]  /*6ec0*/  IMAD.WIDE R204, R21, 0x2, R204 ;  /* 0x0000000215cc7825 */ /* 0x000fe200078e02cc */
[----:B------:R-:W-:Y:S01]  /*6ed0*/  LOP3.LUT R216, R3, 0x62, RZ, 0xfc, !PT ;  /* 0x0000006203d87812 */ /* 0x000fe200078efcff */
[----:B------:R-:W5:Y:S01]  /*6ee0*/  @!P4 LDG.E.U16 R213, desc[UR22][R120.64] ;  /* 0x0000001678d5c981 */ /* 0x000f62000c1e1500 */
[----:B------:R-:W-:Y:S02]  /*6ef0*/  PRMT R215, RZ, 0x7610, R215 ;  /* 0x00007610ffd77816 */ /* 0x000fe400000000d7 */
[----:B------:R-:W-:Y:S01]  /*6f00*/  ISETP.GE.AND P4, PT, R219, UR12, PT ;  /* 0x0000000cdb007c0c */ /* 0x000fe2000bf86270 */
[----:B------:R-:W5:Y:S01]  /*6f10*/  @!P2 LDG.E.U16 R214, desc[UR22][R202.64] ;  /* 0x00000016cad6a981 */ /* 0x000f62000c1e1500 */
[----:B------:R-:W-:Y:S02]  /*6f20*/  LOP3.LUT R219, R3, 0x5a, RZ, 0xfc, !PT ;  /* 0x0000005a03db7812 */ /* 0x000fe400078efcff */
[----:B------:R-:W-:Y:S01]  /*6f30*/  ISETP.GE.AND P2, PT, R216, UR12, PT ;  /* 0x0000000cd8007c0c */ /* 0x000fe2000bf46270 */
[----:B------:R-:W-:Y:S01]  /*6f40*/  IMAD.WIDE R118, R21, 0x2, R118 ;  /* 0x0000000215767825 */ /* 0x000fe200078e0276 */
[----:B------:R-:W-:Y:S01]  /*6f50*/  PRMT R216, RZ, 0x7610, R216 ;  /* 0x00007610ffd87816 */ /* 0x000fe200000000d8 */
[----:B------:R-:W5:Y:S01]  /*6f60*/  @!P3 LDG.E.U16 R215, desc[UR22][R204.64] ;  /* 0x00000016ccd7b981 */ /* 0x000f62000c1e1500 */
[----:B------:R-:W-:-:S02]  /*6f70*/  ISETP.GE.AND P3, PT, R219, UR12, PT ;  /* 0x0000000cdb007c0c */ /* 0x000fc4000bf66270 */
[----:B------:R-:W-:Y:S01]  /*6f80*/  LOP3.LUT R219, R3, 0x5c, RZ, 0xfc, !PT ;  /* 0x0000005c03db7812 */ /* 0x000fe200078efcff */
[----:B------:R-:W-:Y:S01]  /*6f90*/  IMAD.WIDE R116, R21, 0x2, R116 ;  /* 0x0000000215747825 */ /* 0x000fe200078e0274 */
[----:B------:R-:W-:Y:S01]  /*6fa0*/  PRMT R217, RZ, 0x7610, R217 ;  /* 0x00007610ffd97816 */ /* 0x000fe200000000d9 */
[----:B------:R-:W5:Y:S01]  /*6fb0*/  @!P6 LDG.E.U16 R216, desc[UR22][R118.64] ;  /* 0x0000001676d8e981 */ /* 0x000f62000c1e1500 */
[----:B------:R-:W-:Y:S02]  /*6fc0*/  ISETP.GE.AND P6, PT, R219, UR12, PT ;  /* 0x0000000cdb007c0c */ /* 0x000fe4000bfc6270 */
[----:B------:R-:W-:Y:S01]  /*6fd0*/  LOP3.LUT R219, R3, 0x64, RZ, 0xfc, !PT ;  /* 0x0000006403db7812 */ /* 0x000fe200078efcff */
[----:B------:R-:W-:Y:S01]  /*6fe0*/  IMAD.WIDE R114, R21, 0x2, R114 ;  /* 0x0000000215727825 */ /* 0x000fe200078e0272 */
        /* <DEDUP_REMOVED lines=33> */
[----:B------:R-:W-:-:S02]  /*7200*/  LOP3.LUT R225, R3, 0x72, RZ, 0xfc, !PT ;  /* 0x0000007203e17812 */ /* 0x000fc400078efcff */
[----:B------:R-:W5:Y:S02]  /*7210*/  @!P3 LDG.E.U16 R224, desc[UR22][R102.64] ;  /* 0x0000001666e0b981 */ /* 0x000f64000c1e1500 */
[----:B------:R-:W-:Y:S01]  /*7220*/  ISETP.GE.AND P3, PT, R225, UR12, PT ;  /* 0x0000000ce1007c0c */ /* 0x000fe2000bf66270 */
[----:B------:R-:W-:Y:S01]  /*7230*/  IMAD.WIDE R100, R21, 0x2, R100 ;  /* 0x0000000215647825 */ /* 0x000fe200078e0264 */
[----:B------:R-:W-:Y:S02]  /*7240*/  PRMT R225, RZ, 0x7610, R225 ;  /* 0x00007610ffe17816 */ /* 0x000fe400000000e1 */
[----:B------:R-:W-:Y:S01]  /*7250*/  LOP3.LUT R226, R3, 0x74, RZ, 0xfc, !PT ;  /* 0x0000007403e27812 */ /* 0x000fe200078efcff */
[----:B------:R-:W-:-:S03]  /*7260*/  IMAD.WIDE R98, R21, 0x2, R98 ;  /* 0x0000000215627825 */ /* 0x000fc600078e0262 */
[----:B------:R-:W5:Y:S01]  /*7270*/  @!P6 LDG.E.U16 R225, desc[UR22][R100.64] ;  /* 0x0000001664e1e981 */ /* 0x000f62000c1e1500 */
[----:B------:R-:W-:Y:S02]  /*7280*/  ISETP.GE.AND P6, PT, R226, UR12, PT ;  /* 0x0000000ce2007c0c */ /* 0x000fe4000bfc6270 */
        /* <DEDUP_REMOVED lines=12> */
[----:B------:R-:W-:Y:S01]  /*7350*/  IMAD.WIDE R86, R21, 0x2, R86 ;  /* 0x0000000215567825 */ /* 0x000fe200078e0256 */
[----:B------:R-:W-:Y:S02]  /*7360*/  PRMT R230, RZ, 0x7610, R230 ;  /* 0x00007610ffe67816 */ /* 0x000fe400000000e6 */
[----:B------:R-:W5:Y:S01]  /*7370*/  @!P2 LDG.E.U16 R228, desc[UR22][R94.64] ;  /* 0x000000165ee4a981 */ /* 0x000f62000c1e1500 */
[----:B------:R-:W-:Y:S01]  /*7380*/  ISETP.GE.AND P2, PT, R229, UR12, PT ;  /* 0x0000000ce5007c0c */ /* 0x000fe2000bf46270 */
[----:B------:R-:W-:Y:S01]  /*7390*/  IMAD.WIDE R84, R21, 0x2, R84 ;  /* 0x0000000215547825 */ /* 0x000fe200078e0254 */
[----:B------:R-:W-:Y:S01]  /*73a0*/  PRMT R229, RZ, 0x7610, R229 ;  /* 0x00007610ffe57816 */ /* 0x000fe200000000e5 */
[----:B------:R-:W0:Y:S01]  /*73b0*/  S2R R3, SR_TID.X ;  /* 0x0000000000037919 */ /* 0x000e220000002100 */
[----:B------:R-:W5:Y:S01]  /*73c0*/  @!P3 LDG.E.U16 R230, desc[UR22][R86.64] ;  /* 0x0000001656e6b981 */ /* 0x000f62000c1e1500 */
[----:B------:R-:W-:-:S03]  /*73d0*/  ISETP.GE.AND P3, PT, R18, UR12, PT ;  /* 0x0000000c12007c0c */ /* 0x000fc6000bf66270 */
[----:B------:R-:W5:Y:S01]  /*73e0*/  @!P4 LDG.E.U16 R229, desc[UR22][R84.64] ;  /* 0x0000001654e5c981 */ /* 0x000f62000c1e1500 */
[----:B------:R-:W-:Y:S01]  /*73f0*/  ISETP.GE.AND P4, PT, R19, UR12, PT ;  /* 0x0000000c13007c0c */ /* 0x000fe2000bf86270 */
[C---:B------:R-:W-:Y:S01]  /*7400*/  IMAD.WIDE R92, R21.reuse, 0x2, R92 ;  /* 0x00000002155c7825 */ /* 0x040fe200078e025c */
[----:B------:R-:W-:Y:S02]  /*7410*/  PRMT R231, RZ, 0x7610, R231 ;  /* 0x00007610ffe77816 */ /* 0x000fe400000000e7 */
[----:B------:R-:W-:Y:S01]  /*7420*/  PRMT R232, RZ, 0x7610, R232 ;  /* 0x00007610ffe87816 */ /* 0x000fe200000000e8 */
[C---:B------:R-:W-:Y:S01]  /*7430*/  IMAD.WIDE R90, R21.reuse, 0x2, R90 ;  /* 0x00000002155a7825 */ /* 0x040fe200078e025a */
[----:B------:R-:W-:Y:S02]  /*7440*/  PRMT R233, RZ, 0x7610, R233 ;  /* 0x00007610ffe97816 */ /* 0x000fe400000000e9 */
[----:B------:R-:W-:Y:S01]  /*7450*/  PRMT R234, RZ, 0x7610, R234 ;  /* 0x00007610ffea7816 */ /* 0x000fe200000000ea */
[----:B------:R-:W-:Y:S01]  /*7460*/  IMAD.WIDE R88, R21, 0x2, R88 ;  /* 0x0000000215587825 */ /* 0x000fe200078e0258 */
[----:B------:R-:W-:-:S02]  /*7470*/  PRMT R235, RZ, 0x7610, R235 ;  /* 0x00007610ffeb7816 */ /* 0x000fc400000000eb */
[----:B------:R-:W-:Y:S01]  /*7480*/  PRMT R236, RZ, 0x7610, R236 ;  /* 0x00007610ffec7816 */ /* 0x000fe200000000ec */
[C---:B------:R-:W-:Y:S01]  /*7490*/  IMAD.WIDE R82, R21.reuse, 0x2, R82 ;  /* 0x0000000215527825 */ /* 0x040fe200078e0252 */
[----:B------:R-:W5:Y:S03]  /*74a0*/  @!P1 LDG.E.U16 R232, desc[UR22][R88.64] ;  /* 0x0000001658e89981 */ /* 0x000f66000c1e1500 */
[C---:B------:R-:W-:Y:S01]  /*74b0*/  IMAD.WIDE R80, R21.reuse, 0x2, R80 ;  /* 0x0000000215507825 */ /* 0x040fe200078e0250 */
[----:B------:R-:W5:Y:S03]  /*74c0*/  @!P6 LDG.E.U16 R231, desc[UR22][R82.64] ;  /* 0x0000001652e7e981 */ /* 0x000f66000c1e1500 */
[----:B------:R-:W-:Y:S01]  /*74d0*/  IMAD.WIDE R78, R21, 0x2, R78 ;  /* 0x00000002154e7825 */ /* 0x000fe200078e024e */
[----:B------:R-:W5:Y:S04]  /*74e0*/  @!P2 LDG.E.U16 R234, desc[UR22][R80.64] ;  /* 0x0000001650eaa981 */ /* 0x000f68000c1e1500 */
[----:B------:R-:W5:Y:S04]  /*74f0*/  @!P0 LDG.E.U16 R233, desc[UR22][R78.64] ;  /* 0x000000164ee98981 */ /* 0x000f68000c1e1500 */
[----:B------:R-:W5:Y:S04]  /*7500*/  @!P4 LDG.E.U16 R235, desc[UR22][R90.64] ;  /* 0x000000165aebc981 */ /* 0x000f68000c1e1500 */
[----:B------:R-:W5:Y:S01]  /*7510*/  @!P3 LDG.E.U16 R236, desc[UR22][R92.64] ;  /* 0x000000165cecb981 */ /* 0x000f62000c1e1500 */
[----:B------:R-:W-:Y:S01]  /*7520*/  BAR.SYNC.DEFER_BLOCKING 0x0 ;  /* 0x0000000000007b1d */ /* 0x000fe20000010000 */
[----:B0-----:R-:W-:-:S04]  /*7530*/  LOP3.LUT R3, R3, 0x7f, RZ, 0xc0, !PT ;  /* 0x0000007f03037812 */ /* 0x001fc800078ec0ff */
[----:B------:R-:W-:Y:S01]  /*7540*/  ISETP.GE.AND P0, PT, R3, UR12, PT ;  /* 0x0000000c03007c0c */ /* 0x000fe2000bf06270 */
[----:B------:R-:W-:Y:S01]  /*7550*/  IMAD.WIDE R62, R20, 0x2, R62 ;  /* 0x00000002143e7825 */ /* 0x000fe200078e023e */
[----:B------:R-:W-:-:S03]  /*7560*/  PRMT R246, RZ, 0x7610, R246 ;  /* 0x00007610fff67816 */ /* 0x000fc600000000f6 */
[----:B------:R-:W-:Y:S01]  /*7570*/  IMAD.WIDE R46, R20, 0x2, R46 ;  /* 0x00000002142e7825 */ /* 0x000fe200078e022e */
[----:B------:R-:W-:-:S03]  /*7580*/  PRMT R247, RZ, 0x7610, R247 ;  /* 0x00007610fff77816 */ /* 0x000fc600000000f7 */
[----:B------:R-:W-:Y:S01]  /*7590*/  IMAD.WIDE R64, R20, 0x2, R64 ;  /* 0x0000000214407825 */ /* 0x000fe200078e0240 */
[----:B------:R-:W-:-:S03]  /*75a0*/  PRMT R248, RZ, 0x7610, R248 ;  /* 0x00007610fff87816 */ /* 0x000fc600000000f8 */
[C---:B------:R-:W-:Y:S01]  /*75b0*/  IMAD.WIDE R48, R20.reuse, 0x2, R48 ;  /* 0x0000000214307825 */ /* 0x040fe200078e0230 */
[----:B--2---:R0:W-:Y:S04]  /*75c0*/  STS.U16 [R17+UR9+0x4000], R237 ;  /* 0x004000ed11007988 */ /* 0x0041e80008000409 */
[----:B---3--:R1:W-:Y:S01]  /*75d0*/  STS.U16 [R17+UR9+0x4400], R238 ;  /* 0x004400ee11007988 */ /* 0x0083e20008000409 */
[----:B------:R-:W-:-:S03]  /*75e0*/  IMAD.WIDE R66, R20, 0x2, R66 ;  /* 0x0000000214427825 */ /* 0x000fc600078e0242 */
[----:B----4-:R2:W-:Y:S01]  /*75f0*/  STS.U16 [R17+UR9+0x4800], R239 ;  /* 0x004800ef11007988 */ /* 0x0105e20008000409 */
[----:B0-----:R-:W-:-:S03]  /*7600*/  PRMT R237, RZ, 0x7610, R237 ;  /* 0x00007610ffed7816 */ /* 0x001fc600000000ed */
[----:B-----5:R0:W-:Y:S01]  /*7610*/  STS.U16 [R17+UR9+0x4c00], R240 ;  /* 0x004c00f011007988 */ /* 0x0201e20008000409 */
[----:B-1----:R-:W-:-:S03]  /*7620*/  PRMT R238, RZ, 0x7610, R238 ;  /* 0x00007610ffee7816 */ /* 0x002fc600000000ee */
[----:B------:R1:W-:Y:S01]  /*7630*/  STS.U16 [R17+UR9+0x5000], R241 ;  /* 0x005000f111007988 */ /* 0x0003e20008000409 */
[----:B--2---:R-:W-:-:S03]  /*7640*/  PRMT R239, RZ, 0x7610, R239 ;  /* 0x00007610ffef7816 */ /* 0x004fc600000000ef */
[----:B------:R2:W-:Y:S01]  /*7650*/  STS.U16 [R17+UR9+0x5400], R242 ;  /* 0x005400f211007988 */ /* 0x0005e20008000409 */
[----:B0-----:R-:W-:Y:S01]  /*7660*/  PRMT R240, RZ, 0x7610, R240 ;  /* 0x00007610fff07816 */ /* 0x001fe200000000f0 */
[----:B------:R-:W-:Y:S02]  /*7670*/  IMAD.WIDE R50, R20, 0x2, R50 ;  /* 0x0000000214327825 */ /* 0x000fe400078e0232 */
[----:B------:R0:W-:Y:S01]  /*7680*/  STS.U16 [R17+UR9+0x5800], R243 ;  /* 0x005800f311007988 */ /* 0x0001e20008000409 */
[----:B-1----:R-:W-:-:S03]  /*7690*/  PRMT R241, RZ, 0x7610, R241 ;  /* 0x00007610fff17816 */ /* 0x002fc600000000f1 */
[----:B------:R1:W-:Y:S01]  /*76a0*/  STS.U16 [R17+UR9+0x5c00], R244 ;  /* 0x005c00f411007988 */ /* 0x0003e20008000409 */
[----:B--2---:R-:W-:Y:S01]  /*76b0*/  PRMT R242, RZ, 0x7610, R242 ;  /* 0x00007610fff27816 */ /* 0x004fe200000000f2 */
[C---:B------:R-:W-:Y:S02]  /*76c0*/  IMAD.WIDE R68, R20.reuse, 0x2, R68 ;  /* 0x0000000214447825 */ /* 0x040fe400078e0244 */
[----:B------:R2:W-:Y:S01]  /*76d0*/  STS.U16 [R17+UR9+0x6000], R245 ;  /* 0x006000f511007988 */ /* 0x0005e20008000409 */
[----:B0-----:R-:W-:Y:S01]  /*76e0*/  PRMT R243, RZ, 0x7610, R243 ;  /* 0x00007610fff37816 */ /* 0x001fe200000000f3 */
[C---:B------:R-:W-:Y:S02]  /*76f0*/  IMAD.WIDE R52, R20.reuse, 0x2, R52 ;  /* 0x0000000214347825 */ /* 0x040fe400078e0234 */
[----:B------:R-:W3:Y:S01]  /*7700*/  @!P0 LDG.E.U16 R237, desc[UR22][R46.64] ;  /* 0x000000162eed8981 */ /* 0x000ee2000c1e1500 */
[----:B-1----:R-:W-:Y:S01]  /*7710*/  PRMT R244, RZ, 0x7610, R244 ;  /* 0x00007610fff47816 */ /* 0x002fe200000000f4 */
[----:B------:R-:W-:-:S02]  /*7720*/  IMAD.WIDE R70, R20, 0x2, R70 ;  /* 0x0000000214467825 */ /* 0x000fc400078e0246 */
[----:B------:R-:W4:Y:S01]  /*7730*/  @!P0 LDG.E.U16 R238, desc[UR22][R62.64] ;  /* 0x000000163eee8981 */ /* 0x000f22000c1e1500 */
[----:B--2---:R-:W-:Y:S01]  /*7740*/  PRMT R245, RZ, 0x7610, R245 ;  /* 0x00007610fff57816 */ /* 0x004fe200000000f5 */
[C---:B------:R-:W-:Y:S01]  /*7750*/  IMAD.WIDE R54, R20.reuse, 0x2, R54 ;  /* 0x0000000214367825 */ /* 0x040fe200078e0236 */
[----:B------:R-:W-:Y:S01]  /*7760*/  PRMT R249, RZ, 0x7610, R249 ;  /* 0x00007610fff97816 */ /* 0x000fe200000000f9 */
[----:B------:R-:W2:Y:S01]  /*7770*/  @!P0 LDG.E.U16 R239, desc[UR22][R48.64] ;  /* 0x0000001630ef8981 */ /* 0x000ea2000c1e1500 */
[----:B------:R-:W-:Y:S01]  /*7780*/  PRMT R250, RZ, 0x7610, R250 ;  /* 0x00007610fffa7816 */ /* 0x000fe200000000fa */
[C---:B------:R-:W-:Y:S01]  /*7790*/  IMAD.WIDE R72, R20.reuse, 0x2, R72 ;  /* 0x0000000214487825 */ /* 0x040fe200078e0248 */
[----:B------:R-:W-:Y:S01]  /*77a0*/  PRMT R251, RZ, 0x7610, R251 ;  /* 0x00007610fffb7816 */ /* 0x000fe200000000fb */
[----:B------:R-:W5:Y:S01]  /*77b0*/  @!P0 LDG.E.U16 R240, desc[UR22][R64.64] ;  /* 0x0000001640f08981 */ /* 0x000f62000c1e1500 */
[----:B------:R-:W-:Y:S01]  /*77c0*/  PRMT R252, RZ, 0x7610, R252 ;  /* 0x00007610fffc7816 */ /* 0x000fe200000000fc */
[----:B------:R-:W-:-:S02]  /*77d0*/  IMAD.WIDE R56, R20, 0x2, R56 ;  /* 0x0000000214387825 */ /* 0x000fc400078e0238 */
[----:B------:R-:W2:Y:S02]  /*77e0*/  @!P0 LDG.E.U16 R241, desc[UR22][R50.64] ;  /* 0x0000001632f18981 */ /* 0x000ea4000c1e1500 */
[C---:B------:R-:W-:Y:S02]  /*77f0*/  IMAD.WIDE R74, R20.reuse, 0x2, R74 ;  /* 0x00000002144a7825 */ /* 0x040fe400078e024a */
[----:B------:R-:W2:Y:S02]  /*7800*/  @!P0 LDG.E.U16 R242, desc[UR22][R66.64] ;  /* 0x0000001642f28981 */ /* 0x000ea4000c1e1500 */
[C---:B------:R-:W-:Y:S02]  /*7810*/  IMAD.WIDE R58, R20.reuse, 0x2, R58 ;  /* 0x00000002143a7825 */ /* 0x040fe400078e023a */
[----:B------:R-:W2:Y:S02]  /*7820*/  @!P0 LDG.E.U16 R243, desc[UR22][R52.64] ;  /* 0x0000001634f38981 */ /* 0x000ea4000c1e1500 */
[----:B------:R-:W-:-:S02]  /*7830*/  IMAD.WIDE R76, R20, 0x2, R76 ;  /* 0x00000002144c7825 */ /* 0x000fc400078e024c */
[----:B------:R-:W2:Y:S02]  /*7840*/  @!P0 LDG.E.U16 R244, desc[UR22][R68.64] ;  /* 0x0000001644f48981 */ /* 0x000ea4000c1e1500 */
[----:B------:R-:W-:Y:S02]  /*7850*/  IMAD.WIDE R60, R20, 0x2, R60 ;  /* 0x00000002143c7825 */ /* 0x000fe400078e023c */
[----:B------:R-:W2:Y:S04]  /*7860*/  @!P0 LDG.E.U16 R245, desc[UR22][R54.64] ;  /* 0x0000001636f58981 */ /* 0x000ea8000c1e1500 */
[----:B------:R-:W2:Y:S04]  /*7870*/  @!P0 LDG.E.U16 R246, desc[UR22][R70.64] ;  /* 0x0000001646f68981 */ /* 0x000ea8000c1e1500 */
[----:B------:R-:W2:Y:S04]  /*7880*/  @!P0 LDG.E.U16 R247, desc[UR22][R56.64] ;  /* 0x0000001638f78981 */ /* 0x000ea8000c1e1500 */
[----:B------:R-:W2:Y:S04]  /*7890*/  @!P0 LDG.E.U16 R248, desc[UR22][R72.64] ;  /* 0x0000001648f88981 */ /* 0x000ea8000c1e1500 */
[----:B------:R-:W2:Y:S04]  /*78a0*/  @!P0 LDG.E.U16 R249, desc[UR22][R58.64] ;  /* 0x000000163af98981 */ /* 0x000ea8000c1e1500 */
[----:B------:R-:W2:Y:S04]  /*78b0*/  @!P0 LDG.E.U16 R250, desc[UR22][R74.64] ;  /* 0x000000164afa8981 */ /* 0x000ea8000c1e1500 */
[----:B------:R-:W2:Y:S04]  /*78c0*/  @!P0 LDG.E.U16 R251, desc[UR22][R60.64] ;  /* 0x000000163cfb8981 */ /* 0x000ea8000c1e1500 */
[----:B------:R-:W2:Y:S04]  /*78d0*/  @!P0 LDG.E.U16 R252, desc[UR22][R76.64] ;  /* 0x000000164cfc8981 */ /* 0x000ea8000c1e1500 */
[----:B------:R0:W-:Y:S01]  /*78e0*/  STS.U16 [R17+UR9+0x6400], R209 ;  /* 0x006400d111007988 */ /* 0x0001e20008000409 */
[----:B------:R-:W1:Y:S03]  /*78f0*/  S2R R3, SR_TID.X ;  /* 0x0000000000037919 */ /* 0x000e660000002100 */
[----:B------:R0:W-:Y:S04]  /*7900*/  STS.U16 [R17+UR9+0x6800], R213 ;  /* 0x006800d511007988 */ /* 0x0001e80008000409 */
        /* <DEDUP_REMOVED lines=53> */
[----:B---3--:R0:W-:Y:S04]  /*7c60*/  STS.U16 [R16+UR9+0x9000], R237 ;  /* 0x009000ed10007988 */ /* 0x0081e80008000409 */
[----:B----4-:R0:W-:Y:S04]  /*7c70*/  STS.U16 [R16+UR9+0x9400], R238 ;  /* 0x009400ee10007988 */ /* 0x0101e80008000409 */
[----:B--2---:R0:W-:Y:S04]  /*7c80*/  STS.U16 [R12+UR9+0x9080], R239 ;  /* 0x009080ef0c007988 */ /* 0x0041e80008000409 */
[----:B-----5:R0:W-:Y:S04]  /*7c90*/  STS.U16 [R12+UR9+0x9480], R240 ;  /* 0x009480f00c007988 */ /* 0x0201e80008000409 */
        /* <DEDUP_REMOVED lines=11> */
[----:B------:R0:W-:Y:S01]  /*7d50*/  STS.U16 [R6+UR9+0x9780], R252 ;  /* 0x009780fc06007988 */ /* 0x0001e20008000409 */
[----:B------:R2:W-:Y:S06]  /*7d60*/  MEMBAR.ALL.CTA ;  /* 0x0000000000007992 */ /* 0x0005ec0000008000 */
[----:B--2---:R-:W2:Y:S01]  /*7d70*/  FENCE.VIEW.ASYNC.S ;  /* 0x00000000000073c6 */ /* 0x004ea20000000000 */
[----:B-1----:R-:W-:Y:S01]  /*7d80*/  SHF.R.U32.HI R3, RZ, 0x6, R3 ;  /* 0x00000006ff037819 */ /* 0x002fe20000011603 */
[----:B------:R-:W-:-:S03]  /*7d90*/  ULEA UR13, UR20, UR9, 0x3 ;  /* 0x00000009140d7291 */ /* 0x000fc6000f8e18ff */
[----:B------:R-:W-:Y:S01]  /*7da0*/  SGXT.U32 R3, R3, 0x1 ;  /* 0x000000010303781a */ /* 0x000fe20000000000 */
[----:B------:R-:W-:Y:S01]  /*7db0*/  UIADD3 UR13, UPT, UPT, UR13, 0xa000, URZ ;  /* 0x0000a0000d0d7890 */ /* 0x000fe2000fffe0ff */
[----:B--2---:R-:W-:Y:S06]  /*7dc0*/  BAR.SYNC.DEFER_BLOCKING 0x0 ;  /* 0x0000000000007b1d */ /* 0x004fec0000010000 */
[----:B0-----:R-:W-:Y:S05]  /*7dd0*/  BRA.U UP1, `(.L_x_9) ;  /* 0x00000001017c7547 */ /* 0x001fea000b800000 */
[----:B------:R-:W-:Y:S01]  /*7de0*/  UMOV UR15, 0x40004040 ;  /* 0x40004040000f7882 */ /* 0x000fe20000000000 */
[----:B------:R-:W-:Y:S01]  /*7df0*/  UMOV UR17, 0x40004040 ;  /* 0x4000404000117882 */ /* 0x000fe20000000000 */
[----:B------:R-:W-:Y:S01]  /*7e00*/  UMOV UR18, 0x0 ;  /* 0x0000000000127882 */ /* 0x000fe20000000000 */
[----:B------:R-:W-:Y:S01]  /*7e10*/  UMOV UR19, 0x4048490 ;  /* 0x0404849000137882 */ /* 0x000fe20000000000 */
[----:B------:R-:W-:Y:S01]  /*7e20*/  UMOV UR66, 0x0 ;  /* 0x0000000000427882 */ /* 0x000fe20000000000 */
[----:B------:R-:W-:Y:S01]  /*7e30*/  UMOV UR67, 0x4048490 ;  /* 0x0404849000437882 */ /* 0x000fe20000000000 */
        /* <DEDUP_REMOVED lines=14> */
[----:B------:R-:W-:Y:S01]  /*7f20*/  UMOV UR6, UR13 ;  /* 0x0000000d00067c82 */ /* 0x000fe20008000000 */
[----:B------:R-:W-:Y:S01]  /*7f30*/  UMOV UR7, URZ ;  /* 0x000000ff00077c82 */ /* 0x000fe20008000000 */
[----:B------:R0:W-:Y:S01]  /*7f40*/  UTCHMMA gdesc[UR38], gdesc[UR40], tmem[UR10], tmem[UR60], idesc[UR61], UPT ;  /* 0x00ff3c28260075ea */ /* 0x0001e2000b80000a */
[----:B------:R-:W-:Y:S01]  /*7f50*/  UMOV UR54, 0x0 ;  /* 0x0000000000367882 */ /* 0x000fe20000000000 */
[----:B------:R-:W-:Y:S01]  /*7f60*/  UMOV UR55, 0x4048490 ;  /* 0x0404849000377882 */ /* 0x000fe20000000000 */
[----:B------:R0:W-:Y:S01]  /*7f70*/  UTCHMMA gdesc[UR42], gdesc[UR44], tmem[UR10], tmem[UR58], idesc[UR59], UPT ;  /* 0x00ff3a2c2a0075ea */ /* 0x0001e2000b80000a */
[----:B------:R-:W-:Y:S01]  /*7f80*/  UMOV UR4, UR6 ;  /* 0x0000000600047c82 */ /* 0x000fe20008000000 */
[----:B------:R0:W-:Y:S01]  /*7f90*/  UTCHMMA gdesc[UR46], gdesc[UR48], tmem[UR10], tmem[UR56], idesc[UR57], UPT ;  /* 0x00ff38302e0075ea */ /* 0x0001e2000b80000a */
[----:B------:R0:W-:Y:S01]  /*7fa0*/  UTCHMMA gdesc[UR50], gdesc[UR52], tmem[UR10], tmem[UR54], idesc[UR55], UPT ;  /* 0x00ff3634320075ea */ /* 0x0001e2000b80000a */
[----:B------:R0:W-:Y:S01]  /*7fb0*/  UTCBAR [UR4], URZ ;  /* 0x000000ff040073e9 */ /* 0x0001e200080000ff */
[----:B------:R-:W-:Y:S01]  /*7fc0*/  NOP ;  /* 0x0000000000007918 */ /* 0x000fe20000000000 */
.L_x_9:
[----:B------:R-:W-:Y:S02]  /*7fd0*/  UIADD3 UR20, UPT, UPT, UR20, 0x1, URZ ;  /* 0x0000000114147890 */ /* 0x000fe4000fffe0ff */
[----:B------:R-:W-:Y:S02]  /*7fe0*/  UIADD3 UR8, UPT, UPT, UR8, -0x1, URZ ;  /* 0xffffffff08087890 */ /* 0x000fe4000fffe0ff */
[----:B------:R-:W-:Y:S02]  /*7ff0*/  UISETP.GT.AND UP2, UPT, UR20, 0x1, UPT ;  /* 0x000000011400788c */ /* 0x000fe4000bf44270 */
[----:B------:R-:W-:Y:S02]  /*8000*/  UIADD3 UR12, UPT, UPT, UR12, -0x80, URZ ;  /* 0xffffff800c0c7890 */ /* 0x000fe4000fffe0ff */
[----:B0-----:R-:W-:Y:S02]  /*8010*/  USEL UR4, URZ, 0x1, !UP2 ;  /* 0x00000001ff047887 */ /* 0x001fe4000d000000 */
[----:B------:R-:W-:-:S02]  /*8020*/  USEL UR20, UR20, URZ, !UP2 ;  /* 0x000000ff14147287 */ /* 0x000fc4000d000000 */
[----:B------:R-:W-:Y:S02]  /*8030*/  UISETP.NE.U32.AND UP2, UPT, UR8, URZ, UPT ;  /* 0x000000ff0800728c */ /* 0x000fe4000bf45070 */
[----:B------:R-:W-:-:S03]  /*8040*/  ULOP3.LUT UR6, UR5, UR4, URZ, 0x3c, !UPT ;  /* 0x0000000405067292 */ /* 0x000fc6000f8e3cff */
[----:B------:R-:W-:-:S04]  /*8050*/  UMOV UR4, UR5 ;  /* 0x0000000500047c82 */ /* 0x000fc80008000000 */
[----:B------:R-:W-:Y:S01]  /*8060*/  UMOV UR5, UR6 ;  /* 0x0000000600057c82 */ /* 0x000fe20008000000 */
[----:B------:R-:W-:Y:S05]  /*8070*/  BRA.U UP2, `(.L_x_10) ;  /* 0xffffffe102287547 */ /* 0x000fea000b83ffff */
.L_x_7:
[----:B------:R-:W-:-:S09]  /*8080*/  UISETP.GE.AND UP1, UPT, UR28, 0x80, UPT ;  /* 0x000000801c00788c */ /* 0x000fd2000bf26270 */
[----:B------:R-:W-:Y:S05]  /*8090*/  BRA.U !UP1, `(.L_x_11) ;  /* 0x0000000109107547 */ /* 0x000fea000b800000 */
[----:B------:R-:W-:-:S06]  /*80a0*/  USHF.L.U32 UR4, UR4, 0x1f, URZ ;  /* 0x0000001f04047899 */ /* 0x000fcc00080006ff */
[----:B------:R-:W-:-:S04]  /*80b0*/  IMAD.U32 R4, RZ, RZ, UR4 ;  /* 0x00000004ff047e24 */ /* 0x000fc8000f8e00ff */
[----:B------:R-:W1:Y:S02]  /*80c0*/  SYNCS.PHASECHK.TRANS64.TRYWAIT P0, [UR13], R4 ;  /* 0x00000004ff0075a7 */ /* 0x000e64000800110d */
[----:B-1----:R-:W-:Y:S05]  /*80d0*/  @!P0 BRA `(.L_x_12) ;  /* 0x0000000800208947 */ /* 0x002fea0003800000 */
.L_x_11:
[----:B------:R-:W1:Y:S01]  /*80e0*/  S2R R17, SR_TID.X ;  /* 0x0000000000117919 */ /* 0x000e620000002100 */
[----:B------:R-:W2:Y:S01]  /*80f0*/  LDCU.128 UR12, c[0x0][0x390] ;  /* 0x00007200ff0c77ac */ /* 0x000ea20008000c00 */
[C-C-:B------:R-:W-:Y:S01]  /*8100*/  LOP3.LUT R21, R2.reuse, 0xc, R3.reuse, 0xfe, !PT ;  /* 0x0000000c02157812 */ /* 0x140fe200078efe03 */
[----:B------:R-:W-:Y:S01]  /*8110*/  BAR.SYNC.DEFER_BLOCKING 0x0 ;  /* 0x0000000000007b1d */ /* 0x000fe20000010000 */
[----:B------:R-:W-:-:S05]  /*8120*/  LOP3.LUT R23, R2, 0xa, R3, 0xfe, !PT ;  /* 0x0000000a02177812 */ /* 0x000fca00078efe03 */
[----:B------:R-:W3:Y:S01]  /*8130*/  LDCU UR4, c[0x0][0x3b4] ;  /* 0x00007680ff0477ac */ /* 0x000ee20008000800 */
[----:B0-----:R-:W0:Y:S01]  /*8140*/  LDCU UR5, c[0x0][0x3b8] ;  /* 0x00007700ff0577ac */ /* 0x001e220008000800 */
[C---:B--2---:R-:W-:Y:S01]  /*8150*/  ISETP.GE.AND P0, PT, R0.reuse, UR14, PT ;  /* 0x0000000e00007c0c */ /* 0x044fe2000bf06270 */
[----:B------:R-:W2:Y:S02]  /*8160*/  @!P5 SYNCS.CCTL.IV [UR9+0xa000] ;  /* 0x00a00000ff00d9b1 */ /* 0x000ea40008000009 */
[----:B--2---:R-:W-:Y:S01]  /*8170*/  BAR.SYNC.DEFER_BLOCKING 0x0 ;  /* 0x0000000000007b1d */ /* 0x004fe20000010000 */
[----:B---3--:R-:W-:Y:S02]  /*8180*/  IMAD R0, R0, UR4, RZ ;  /* 0x0000000400007c24 */ /* 0x008fe4000f8e02ff */
[C---:B-1----:R-:W-:Y:S01]  /*8190*/  IMAD.SHL.U32 R12, R17.reuse, 0x20, RZ ;  /* 0x00000020110c7824 */ /* 0x042fe200078e00ff */
[----:B------:R-:W-:Y:S01]  /*81a0*/  SHF.R.S32.HI R16, RZ, 0x2, R17 ;  /* 0x00000002ff107819 */ /* 0x000fe20000011411 */
[C---:B------:R-:W-:Y:S01]  /*81b0*/  IMAD.SHL.U32 R13, R17.reuse, 0x10, RZ ;  /* 0x00000010110d7824 */ /* 0x040fe200078e00ff */
[----:B------:R-:W-:Y:S01]  /*81c0*/  LEA R20, P2, R0, UR12, 0x1 ;  /* 0x0000000c00147c11 */ /* 0x000fe2000f8408ff */
[----:B------:R-:W-:Y:S01]  /*81d0*/  IMAD.SHL.U32 R15, R17, 0x4, RZ ;  /* 0x00000004110f7824 */ /* 0x000fe200078e00ff */
[----:B------:R-:W-:Y:S01]  /*81e0*/  LDTM.16dp32bit_t0_t15.x8 R4, tmem[UR11] ;  /* 0x0000000b000479ee */ /* 0x000fe20008980000 */
[----:B------:R-:W1:Y:S01]  /*81f0*/  LDTM.16dp32bit_t16_t31.x8 R4, tmem[UR11+0x8] ;  /* 0x0000080b000479ee */ /* 0x000e6200089a0000 */
[----:B------:R-:W-:-:S02]  /*8200*/  LOP3.LUT R12, R12, 0x700, RZ, 0xc0, !PT ;  /* 0x000007000c0c7812 */ /* 0x000fc400078ec0ff */
[----:B------:R-:W-:Y:S02]  /*8210*/  LOP3.LUT R14, R13, 0x30, RZ, 0xc0, !PT ;  /* 0x000000300d0e7812 */ /* 0x000fe400078ec0ff */
[----:B------:R-:W-:Y:S01]  /*8220*/  LOP3.LUT R13, R12, 0x70, R13, 0xf8, !PT ;  /* 0x000000700c0d7812 */ /* 0x000fe200078ef80d */
[----:B------:R-:W-:Y:S01]  /*8230*/  IMAD.SHL.U32 R12, R17, 0x2, RZ ;  /* 0x00000002110c7824 */ /* 0x000fe200078e00ff */
[----:B------:R-:W-:Y:S02]  /*8240*/  LOP3.LUT R15, R14, 0x1c0, R15, 0xf8, !PT ;  /* 0x000001c00e0f7812 */ /* 0x000fe400078ef80f */
[----:B------:R-:W-:Y:S02]  /*8250*/  SGXT R14, R16, 0x1 ;  /* 0x00000001100e781a */ /* 0x000fe40000000200 */
[----:B------:R-:W-:Y:S01]  /*8260*/  LOP3.LUT R12, R13, 0xc0, R12, 0x78, !PT ;  /* 0x000000c00d0c7812 */ /* 0x000fe200078e780c */
[----:B------:R-:W-:Y:S01]  /*8270*/  IMAD.SHL.U32 R13, R17, 0x40, RZ ;  /* 0x00000040110d7824 */ /* 0x000fe200078e00ff */
[----:B------:R-:W-:-:S02]  /*8280*/  LOP3.LUT R14, R15, 0x440, R14, 0x78, !PT ;  /* 0x000004400f0e7812 */ /* 0x000fc400078e780e */
[----:B------:R-:W-:Y:S01]  /*8290*/  LEA.HI.X.SX32 R22, R0, UR13, 0x1, P2 ;  /* 0x0000000d00167c11 */ /* 0x000fe200090f0eff */
[----:B------:R-:W-:Y:S01]  /*82a0*/  VIADD R12, R12, UR9 ;  /* 0x000000090c0c7c36 */ /* 0x000fe20008000000 */
[----:B------:R-:W2:Y:S01]  /*82b0*/  @!P5 SYNCS.CCTL.IV [UR9+0xa008] ;  /* 0x00a00800ff00d9b1 */ /* 0x000ea20008000009 */
[----:B------:R-:W-:Y:S01]  /*82c0*/  NOP ;  /* 0x0000000000007918 */ /* 0x000fe20000000000 */
[----:B------:R-:W-:Y:S02]  /*82d0*/  LOP3.LUT R13, R13, 0x200, RZ, 0xc0, !PT ;  /* 0x000002000d0d7812 */ /* 0x000fe400078ec0ff */
[----:B------:R-:W-:Y:S02]  /*82e0*/  LOP3.LUT R0, R2, 0x4, R3, 0xfe, !PT ;  /* 0x0000000402007812 */ /* 0x000fe400078efe03 */
[----:B------:R-:W-:Y:S02]  /*82f0*/  IADD3 R13, PT, PT, R14, UR9, R13 ;  /* 0x000000090e0d7c10 */ /* 0x000fe4000fffe00d */
[----:B-1----:R-:W-:-:S02]  /*8300*/  F2FP.BF16.F32.PACK_AB R4, R6, R4 ;  /* 0x000000040604723e */ /* 0x002fc400000010ff */
[----:B------:R-:W-:Y:S02]  /*8310*/  F2FP.BF16.F32.PACK_AB R5, R7, R5 ;  /* 0x000000050705723e */ /* 0x000fe400000010ff */
[----:B------:R-:W-:Y:S02]  /*8320*/  F2FP.BF16.F32.PACK_AB R6, R10, R8 ;  /* 0x000000080a06723e */ /* 0x000fe400000010ff */
[----:B------:R-:W-:Y:S02]  /*8330*/  F2FP.BF16.F32.PACK_AB R7, R11, R9 ;  /* 0x000000090b07723e */ /* 0x000fe400000010ff */
[C---:B------:R-:W-:Y:S02]  /*8340*/  LOP3.LUT R9, R2.reuse, R3, RZ, 0xfc, !PT ;  /* 0x0000000302097212 */ /* 0x040fe400078efcff */
[----:B------:R-:W-:Y:S01]  /*8350*/  LOP3.LUT R8, R2, 0x2, R3, 0xfe, !PT ;  /* 0x0000000202087812 */ /* 0x000fe200078efe03 */
[----:B--2---:R1:W-:Y:S01]  /*8360*/  STSM.16.M88.4 [R12], R4 ;  /* 0x000000040c007844 */ /* 0x0043e20000000200 */
[----:B------:R-:W-:Y:S01]  /*8370*/  ISETP.LT.AND P1, PT, R9, UR15, !P0 ;  /* 0x0000000f09007c0c */ /* 0x000fe2000c721270 */
[----:B------:R-:W-:Y:S01]  /*8380*/  BAR.SYNC.DEFER_BLOCKING 0x0 ;  /* 0x0000000000007b1d */ /* 0x000fe20000010000 */
[----:B------:R-:W-:-:S02]  /*8390*/  ISETP.LT.AND P4, PT, R8, UR15, !P0 ;  /* 0x0000000f08007c0c */ /* 0x000fc4000c781270 */
[--C-:B------:R-:W-:Y:S02]  /*83a0*/  LOP3.LUT R11, R2, 0x8, R3.reuse, 0xfe, !PT ;  /* 0x00000008020b7812 */ /* 0x100fe400078efe03 */
[C---:B------:R-:W-:Y:S01]  /*83b0*/  ISETP.LT.AND P5, PT, R0.reuse, UR15, !P0 ;  /* 0x0000000f00007c0c */ /* 0x040fe2000c7a1270 */
[----:B0-----:R-:W-:Y:S01]  /*83c0*/  IMAD R0, R0, UR5, RZ ;  /* 0x0000000500007c24 */ /* 0x001fe2000f8e02ff */
[C-C-:B------:R-:W-:Y:S01]  /*83d0*/  LOP3.LUT R15, R2.reuse, 0xe, R3.reuse, 0xfe, !PT ;  /* 0x0000000e020f7812 */ /* 0x140fe200078efe03 */
[----:B-1----:R-:W-:Y:S01]  /*83e0*/  IMAD R5, R9, UR5, RZ ;  /* 0x0000000509057c24 */ /* 0x002fe2000f8e02ff */
[----:B------:R-:W-:Y:S01]  /*83f0*/  LOP3.LUT R9, R2, 0x6, R3, 0xfe, !PT ;  /* 0x0000000602097812 */ /* 0x000fe200078efe03 */
[----:B------:R-:W-:Y:S01]  /*8400*/  IMAD R7, R8, UR5, RZ ;  /* 0x0000000508077c24 */ /* 0x000fe2000f8e02ff */
[-C--:B------:R-:W-:Y:S01]  /*8410*/  LEA R2, P6, R0, R20.reuse, 0x1 ;  /* 0x0000001400027211 */ /* 0x080fe200078c08ff */
[----:B------:R-:W-:Y:S01]  /*8420*/  IMAD R12, R23, UR5, RZ ;  /* 0x00000005170c7c24 */ /* 0x000fe2000f8e02ff */
[-C--:B------:R-:W-:Y:S01]  /*8430*/  LEA R4, P2, R5, R20.reuse, 0x1 ;  /* 0x0000001405047211 */ /* 0x080fe200078408ff */
[----:B------:R-:W-:Y:S01]  /*8440*/  IMAD R14, R15, UR5, RZ ;  /* 0x000000050f0e7c24 */ /* 0x000fe2000f8e02ff */
[----:B------:R-:W-:-:S02]  /*8450*/  LEA R6, P3, R7, R20, 0x1 ;  /* 0x0000001407067211 */ /* 0x000fc400078608ff */
[-C--:B------:R-:W-:Y:S02]  /*8460*/  LEA.HI.X.SX32 R5, R5, R22.reuse, 0x1, P2 ;  /* 0x0000001605057211 */ /* 0x080fe400010f0eff */
[-C--:B------:R-:W-:Y:S01]  /*8470*/  LEA.HI.X.SX32 R7, R7, R22.reuse, 0x1, P3 ;  /* 0x0000001607077211 */ /* 0x080fe200018f0eff */
[----:B------:R0:W1:Y:S01]  /*8480*/  LDSM.16.M88.4 R16, [R13] ;  /* 0x000000000d10783b */ /* 0x0000620000000200 */
[C---:B------:R-:W-:Y:S01]  /*8490*/  ISETP.LT.AND P3, PT, R11.reuse, UR15, !P0 ;  /* 0x0000000f0b007c0c */ /* 0x040fe2000c761270 */
[----:B------:R-:W-:Y:S01]  /*84a0*/  IMAD R11, R11, UR5, RZ ;  /* 0x000000050b0b7c24 */ /* 0x000fe2000f8e02ff */
[----:B------:R-:W-:Y:S01]  /*84b0*/  LEA.HI.X.SX32 R3, R0, R22, 0x1, P6 ;  /* 0x0000001600037211 */ /* 0x000fe200030f0eff */
[----:B0-----:R-:W-:Y:S01]  /*84c0*/  IMAD R13, R21, UR5, RZ ;  /* 0x00000005150d7c24 */ /* 0x001fe2000f8e02ff */
[----:B-1----:R-:W-:Y:S01]  /*84d0*/  PRMT R8, R16, 0x7632, R8 ;  /* 0x0000763210087816 */ /* 0x002fe20000000008 */
[----:B------:R0:W-:Y:S01]  /*84e0*/  @P1 STG.E.U16 desc[UR22][R4.64], R16 ;  /* 0x0000001004001986 */ /* 0x0001e2000c101516 */
[----:B------:R-:W-:-:S03]  /*84f0*/  PRMT R0, R17, 0x7632, R0 ;  /* 0x0000763211007816 */ /* 0x000fc60000000000 */
[----:B------:R1:W-:Y:S01]  /*8500*/  @P4 STG.E.U16 desc[UR22][R6.64], R8 ;  /* 0x0000000806004986 */ /* 0x0003e2000c101516 */
[C---:B------:R-:W-:Y:S01]  /*8510*/  ISETP.LT.AND P4, PT, R9.reuse, UR15, !P0 ;  /* 0x0000000f09007c0c */ /* 0x040fe2000c781270 */
[----:B------:R-:W-:Y:S02]  /*8520*/  IMAD R9, R9, UR5, RZ ;  /* 0x0000000509097c24 */ /* 0x000fe4000f8e02ff */
[----:B------:R2:W-:Y:S03]  /*8530*/  @P5 STG.E.U16 desc[UR22][R2.64], R17 ;  /* 0x0000001102005986 */ /* 0x0005e6000c101516 */
[-C--:B0-----:R-:W-:Y:S02]  /*8540*/  LEA R4, P1, R9, R20.reuse, 0x1 ;  /* 0x0000001409047211 */ /* 0x081fe400078208ff */
[----:B-1----:R-:W-:Y:S02]  /*8550*/  LEA R6, P2, R11, R20, 0x1 ;  /* 0x000000140b067211 */ /* 0x002fe400078408ff */
[----:B------:R-:W-:-:S02]  /*8560*/  LEA.HI.X.SX32 R5, R9, R22, 0x1, P1 ;  /* 0x0000001609057211 */ /* 0x000fc400008f0eff */
[----:B------:R-:W-:Y:S02]  /*8570*/  LEA R10, P1, R13, R20, 0x1 ;  /* 0x000000140d0a7211 */ /* 0x000fe400078208ff */
[-C--:B------:R-:W-:Y:S01]  /*8580*/  LEA.HI.X.SX32 R7, R11, R22.reuse, 0x1, P2 ;  /* 0x000000160b077211 */ /* 0x080fe200010f0eff */
[----:B------:R0:W-:Y:S01]  /*8590*/  @P4 STG.E.U16 desc[UR22][R4.64], R0 ;  /* 0x0000000004004986 */ /* 0x0001e2000c101516 */
[----:B------:R-:W-:Y:S02]  /*85a0*/  ISETP.LT.AND P2, PT, R23, UR15, !P0 ;  /* 0x0000000f17007c0c */ /* 0x000fe4000c741270 */
[----:B------:R-:W-:Y:S01]  /*85b0*/  LEA.HI.X.SX32 R11, R13, R22, 0x1, P1 ;  /* 0x000000160d0b7211 */ /* 0x000fe200008f0eff */
[----:B------:R1:W-:Y:S01]  /*85c0*/  @P3 STG.E.U16 desc[UR22][R6.64], R18 ;  /* 0x0000001206003986 */ /* 0x0003e2000c101516 */
[----:B------:R-:W-:Y:S02]  /*85d0*/  LEA R8, P6, R12, R20, 0x1 ;  /* 0x000000140c087211 */ /* 0x000fe400078c08ff */
[----:B------:R-:W-:-:S02]  /*85e0*/  ISETP.LT.AND P1, PT, R21, UR15, !P0 ;  /* 0x0000000f15007c0c */ /* 0x000fc4000c721270 */
[----:B------:R-:W-:Y:S02]  /*85f0*/  ISETP.LT.AND P0, PT, R15, UR15, !P0 ;  /* 0x0000000f0f007c0c */ /* 0x000fe4000c701270 */
[----:B------:R-:W-:Y:S02]  /*8600*/  LEA.HI.X.SX32 R9, R12, R22, 0x1, P6 ;  /* 0x000000160c097211 */ /* 0x000fe400030f0eff */
[----:B------:R-:W-:Y:S02]  /*8610*/  LEA R12, P6, R14, R20, 0x1 ;  /* 0x000000140e0c7211 */ /* 0x000fe400078c08ff */
[----:B--2---:R-:W-:Y:S02]  /*8620*/  PRMT R3, R18, 0x7632, R3 ;  /* 0x0000763212037816 */ /* 0x004fe40000000003 */
[----:B------:R-:W-:Y:S02]  /*8630*/  LEA.HI.X.SX32 R13, R14, R22, 0x1, P6 ;  /* 0x000000160e0d7211 */ /* 0x000fe400030f0eff */
[----:B0-----:R-:W-:Y:S01]  /*8640*/  PRMT R5, R19, 0x7632, R5 ;  /* 0x0000763213057816 */ /* 0x001fe20000000005 */
[----:B------:R1:W-:Y:S04]  /*8650*/  @P2 STG.E.U16 desc[UR22][R8.64], R3 ;  /* 0x0000000308002986 */ /* 0x0003e8000c101516 */
[----:B------:R1:W-:Y:S04]  /*8660*/  @P1 STG.E.U16 desc[UR22][R10.64], R19 ;  /* 0x000000130a001986 */ /* 0x0003e8000c101516 */
[----:B------:R1:W-:Y:S01]  /*8670*/  @P0 STG.E.U16 desc[UR22][R12.64], R5 ;  /* 0x000000050c000986 */ /* 0x0003e2000c101516 */
[----:B------:R-:W-:Y:S06]  /*8680*/  BAR.SYNC.DEFER_BLOCKING 0x0 ;  /* 0x0000000000007b1d */ /* 0x000fec0000010000 */
[----:B------:R-:W-:Y:S05]  /*8690*/  BRA.U UP0, `(.L_x_13) ;  /* 0x00000001009c7547 */ /* 0x000fea000b800000 */
[----:B------:R-:W0:Y:S01]  /*86a0*/  S2UR UR5, SR_CgaCtaId ;  /* 0x00000000000579c3 */ /* 0x000e220000008800 */
[----:B------:R-:W-:Y:S01]  /*86b0*/  NOP ;  /* 0x0000000000007918 */ /* 0x000fe20000000000 */
[----:B------:R-:W-:Y:S01]  /*86c0*/  UMOV UR4, 0x50 ;  /* 0x0000005000047882 */ /* 0x000fe20000000000 */
[----:B------:R-:W-:Y:S02]  /*86d0*/  IMAD.U32 R0, RZ, RZ, UR10 ;  /* 0x0000000aff007e24 */ /* 0x000fe4000f8e00ff */
[----:B-1----:R-:W-:-:S03]  /*86e0*/  IMAD.MOV.U32 R3, RZ, RZ, 0x1 ;  /* 0x00000001ff037424 */ /* 0x002fc600078e00ff */
[----:B------:R-:W-:-:S04]  /*86f0*/  LOP3.LUT R0, R0, 0xffff, RZ, 0xc0, !PT ;  /* 0x0000ffff00007812 */ /* 0x000fc800078ec0ff */
[----:B------:R-:W-:-:S05]  /*8700*/  SHF.R.U32.HI R0, RZ, 0x5, R0 ;  /* 0x00000005ff007819 */ /* 0x000fca0000011600 */
[----:B------:R-:W-:Y:S01]  /*8710*/  VIADD R2, R0, 0x10 ;  /* 0x0000001000027836 */ /* 0x000fe20000000000 */
[----:B------:R-:W-:Y:S01]  /*8720*/  SHF.L.U32 R0, R3, R0, RZ ;  /* 0x0000000003007219 */ /* 0x000fe200000006ff */
[----:B0-----:R-:W-:-:S03]  /*8730*/  ULEA UR6, UR5, UR4, 0x18 ;  /* 0x0000000405067291 */ /* 0x001fc6000f8ec0ff */
[----:B------:R-:W-:-:S04]  /*8740*/  SHF.L.U32 R3, R3, R2, RZ ;  /* 0x0000000203037219 */ /* 0x000fc800000006ff */
[----:B------:R-:W-:Y:S02]  /*8750*/  LOP3.LUT R0, R3, R0, RZ, 0xfc, !PT ;  /* 0x0000000003007212 */ /* 0x000fe400078efcff */
[----:B------:R-:W0:Y:S02]  /*8760*/  LDS R5, [UR6] ;  /* 0x00000006ff057984 */ /* 0x000e240008000800 */
[C---:B------:R-:W-:Y:S02]  /*8770*/  LOP3.LUT R2, R0.reuse, 0xffff, RZ, 0xc0, !PT ;  /* 0x0000ffff00027812 */ /* 0x040fe400078ec0ff */
[----:B0-----:R-:W-:-:S04]  /*8780*/  LOP3.LUT R3, R0, 0xffff, R5, 0x80, !PT ;  /* 0x0000ffff00037812 */ /* 0x001fc800078e8005 */
[----:B------:R-:W-:-:S13]  /*8790*/  ISETP.NE.AND P0, PT, R3, R2, PT ;  /* 0x000000020300720c */ /* 0x000fda0003f05270 */
[----:B------:R-:W-:Y:S05]  /*87a0*/  @P0 BRA `(.L_x_14) ;  /* 0x0000000000500947 */ /* 0x000fea0003800000 */
[----:B------:R-:W-:Y:S02]  /*87b0*/  SHF.R.U32.HI R5, RZ, 0x10, R5 ;  /* 0x00000010ff057819 */ /* 0x000fe40000011605 */
[----:B------:R-:W-:-:S04]  /*87c0*/  SHF.R.U32.HI R2, RZ, 0x10, R0 ;  /* 0x00000010ff027819 */ /* 0x000fc80000011600 */
[----:B------:R-:W-:-:S04]  /*87d0*/  LOP3.LUT R5, R5, R2, RZ, 0xc0, !PT ;  /* 0x0000000205057212 */ /* 0x000fc800078ec0ff */
[----:B------:R-:W-:-:S13]  /*87e0*/  ISETP.NE.AND P0, PT, R5, R2, PT ;  /* 0x000000020500720c */ /* 0x000fda0003f05270 */
[----:B------:R-:W-:Y:S05]  /*87f0*/  @P0 BRA `(.L_x_15) ;  /* 0x0000000000300947 */ /* 0x000fea0003800000 */
[----:B------:R-:W-:Y:S01]  /*8800*/  R2UR UR4, R0 ;  /* 0x00000000000472ca */ /* 0x000fe200000e0000 */
[----:B------:R-:W-:Y:S01]  /*8810*/  VOTEU.ANY UR5, UPT, PT ;  /* 0x0000000000057886 */ /* 0x000fe200038e0100 */
[----:B------:R-:W0:Y:S01]  /*8820*/  S2R R0, SR_LANEID ;  /* 0x0000000000007919 */ /* 0x000e220000000000 */
[----:B------:R-:W-:-:S10]  /*8830*/  UFLO.U32 UR5, UR5 ;  /* 0x00000005000572bd */ /* 0x000fd400080e0000 */
[----:B------:R-:W-:-:S06]  /*8840*/  ULOP3.LUT UR4, URZ, UR4, URZ, 0x33, !UPT ;  /* 0x00000004ff047292 */ /* 0x000fcc000f8e33ff */
[----:B------:R-:W-:-:S04]  /*8850*/  IMAD.U32 R2, RZ, RZ, UR4 ;  /* 0x00000004ff027e24 */ /* 0x000fc8000f8e00ff */
[----:B------:R-:W1:Y:S02]  /*8860*/  REDUX UR7, R2 ;  /* 0x00000000020773c4 */ /* 0x000e640000000000 */
[----:B------:R2:W-:Y:S01]  /*8870*/  UTCATOMSWS.AND URZ, UR4 ;  /* 0x0000000400ff79e3 */ /* 0x0005e20008000000 */
[----:B0-----:R-:W-:Y:S01]  /*8880*/  ISETP.EQ.U32.AND P0, PT, R0, UR5, PT ;  /* 0x0000000500007c0c */ /* 0x001fe2000bf02070 */
[----:B-1----:R-:W-:-:S12]  /*8890*/  IMAD.U32 R0, RZ, RZ, UR7 ;  /* 0x00000007ff007e24 */ /* 0x002fd8000f8e00ff */
[----:B------:R2:W-:Y:S01]  /*88a0*/  @P0 ATOMS.AND RZ, [UR6], R0 ;  /* 0x00000000ffff098c */ /* 0x0005e2000a800006 */
[----:B------:R-:W-:Y:S05]  /*88b0*/  BRA `(.L_x_13) ;  /* 0x0000000000147947 */ /* 0x000fea0003800000 */
.L_x_15:
[----:B------:R-:W-:-:S07]  /*88c0*/  MOV R2, 0x88e0 ;  /* 0x000088e000027802 */ /* 0x000fce0000000f00 */
[----:B------:R-:W-:Y:S05]  /*88d0*/  CALL.REL.NOINC `($__internal_0_$__cuda_sm10x_tcgen05_guardrail_trap_col_being_dealloced_not_returned_by_alloc) ;  /* 0x00000000002c7944 */ /* 0x000fea0003c00000 */
[----:B------:R-:W-:Y:S05]  /*88e0*/  BRA `(.L_x_13) ;  /* 0x0000000000087947 */ /* 0x000fea0003800000 */
.L_x_14:
[----:B------:R-:W-:-:S07]  /*88f0*/  MOV R2, 0x8910 ;  /* 0x0000891000027802 */ /* 0x000fce0000000f00 */
[----:B------:R-:W-:Y:S05]  /*8900*/  CALL.REL.NOINC `($__internal_2_$__cuda_sm10x_tcgen05_guardrail_trap_unallocated_columns_being_dealloced) ;  /* 0x0000000000387944 */ /* 0x000fea0003c00000 */
.L_x_13:
[----:B------:R-:W-:Y:S01]  /*8910*/  NOP ;  /* 0x0000000000007918 */ /* 0x000fe20000000000 */
[----:B--2---:R-:W-:Y:S05]  /*8920*/  EXIT ;  /* 0x000000000000794d */ /* 0x004fea0003800000 */
.L_x_8:
[----:B------:R-:W0:Y:S02]  /*8930*/  SYNCS.PHASECHK.TRANS64.TRYWAIT P0, [UR13], R24 ;  /* 0x00000018ff0075a7 */ /* 0x000e24000800110d */
[----:B0-----:R-:W-:Y:S05]  /*8940*/  @!P0 BRA `(.L_x_8) ;  /* 0xfffffffc00f88947 */ /* 0x001fea000383ffff */
[----:B------:R-:W-:Y:S05]  /*8950*/  BRA `(.L_x_16) ;  /* 0xffffffd800107947 */ /* 0x000fea000383ffff */
.L_x_12:
[----:B------:R-:W1:Y:S02]  /*8960*/  SYNCS.PHASECHK.TRANS64.TRYWAIT P0, [UR13], R4 ;  /* 0x00000004ff0075a7 */ /* 0x000e64000800110d */
[----:B-1----:R-:W-:Y:S05]  /*8970*/  @!P0 BRA `(.L_x_12) ;  /* 0xfffffffc00f88947 */ /* 0x002fea000383ffff */
[----:B------:R-:W-:Y:S05]  /*8980*/  BRA `(.L_x_11) ;  /* 0xfffffff400d47947 */ /* 0x000fea000383ffff */
        .weak           $__internal_0_$__cuda_sm10x_tcgen05_guardrail_trap_col_being_dealloced_not_returned_by_alloc
        .type           $__internal_0_$__cuda_sm10x_tcgen05_guardrail_trap_col_being_dealloced_not_returned_by_alloc,@function
        .size           $__internal_0_$__cuda_sm10x_tcgen05_guardrail_trap_col_being_dealloced_not_returned_by_alloc,($__internal_1_$__cuda_sm10x_tcgen05_guardrail_trap_phase_invalid_during_alloc - $__internal_0_$__cuda_sm10x_tcgen05_guardrail_trap_col_being_dealloced_not_returned_by_alloc)
$__internal_0_$__cuda_sm10x_tcgen05_guardrail_trap_col_being_dealloced_not_returned_by_alloc:
[----:B------:R-:W-:Y:S05]  /*8990*/  BPT.TRAP 0x1 ;  /* 0x000000040000795c */ /* 0x000fea0000300000 */
[----:B------:R-:W-:-:S04]  /*89a0*/  IMAD.MOV.U32 R3, RZ, RZ, 0x0 ;  /* 0x00000000ff037424 */ /* 0x000fc800078e00ff */
[----:B------:R-:W-:Y:S05]  /*89b0*/  RET.REL.NODEC R2 `(matmul_kernel) ;  /* 0xffffff7402907950 */ /* 0x000fea0003c3ffff */
        .weak           $__internal_1_$__cuda_sm10x_tcgen05_guardrail_trap_phase_invalid_during_alloc
        .type           $__internal_1_$__cuda_sm10x_tcgen05_guardrail_trap_phase_invalid_during_alloc,@function
        .size           $__internal_1_$__cuda_sm10x_tcgen05_guardrail_trap_phase_invalid_during_alloc,($__internal_2_$__cuda_sm10x_tcgen05_guardrail_trap_unallocated_columns_being_dealloced - $__internal_1_$__cuda_sm10x_tcgen05_guardrail_trap_phase_invalid_during_alloc)
$__internal_1_$__cuda_sm10x_tcgen05_guardrail_trap_phase_invalid_during_alloc:
[----:B------:R-:W-:Y:S05]  /*89c0*/  BPT.TRAP 0x1 ;  /* 0x000000040000795c */ /* 0x000fea0000300000 */
[----:B------:R-:W-:-:S04]  /*89d0*/  IMAD.MOV.U32 R3, RZ, RZ, 0x0 ;  /* 0x00000000ff037424 */ /* 0x000fc800078e00ff */
[----:B------:R-:W-:Y:S05]  /*89e0*/  RET.REL.NODEC R2 `(matmul_kernel) ;  /* 0xffffff7402847950 */ /* 0x000fea0003c3ffff */
        .weak           $__internal_2_$__cuda_sm10x_tcgen05_guardrail_trap_unallocated_columns_being_dealloced
        .type           $__internal_2_$__cuda_sm10x_tcgen05_guardrail_trap_unallocated_columns_being_dealloced,@function
        .size           $__internal_2_$__cuda_sm10x_tcgen05_guardrail_trap_unallocated_columns_being_dealloced,(.L_x_20 - $__internal_2_$__cuda_sm10x_tcgen05_guardrail_trap_unallocated_columns_being_dealloced)
$__internal_2_$__cuda_sm10x_tcgen05_guardrail_trap_unallocated_columns_being_dealloced:
[----:B------:R-:W-:Y:S05]  /*89f0*/  BPT.TRAP 0x1 ;  /* 0x000000040000795c */ /* 0x000fea0000300000 */
[----:B------:R-:W-:-:S04]  /*8a00*/  IMAD.MOV.U32 R3, RZ, RZ, 0x0 ;  /* 0x00000000ff037424 */ /* 0x000fc800078e00ff */
[----:B------:R-:W-:Y:S05]  /*8a10*/  RET.REL.NODEC R2 `(matmul_kernel) ;  /* 0xffffff7402787950 */ /* 0x000fea0003c3ffff */
.L_x_17:
[----:B------:R-:W-:-:S00]  /*8a20*/  BRA `(.L_x_17) ;  /* 0xfffffffc00fc7947 */ /* 0x000fc0000383ffff */
[----:B------:R-:W-:-:S00]  /*8a30*/  NOP ;  /* 0x0000000000007918 */ /* 0x000fc00000000000 */
        /* <DEDUP_REMOVED lines=12> */
.L_x_20:


//--------------------- .nv.shared.matmul_kernel  --------------------------
	.section	.nv.shared.matmul_kernel,"aw",@nobits
	.sectionflags	@""
	.align	16
	.zero		1024


//--------------------- .nv.shared.reserved.0     --------------------------
	.section	.nv.shared.reserved.0,"aw",@nobits
	.align	8
	.weak		__nv_reservedSMEM_offset_0_alias
	.size		__nv_reservedSMEM_offset_0_alias, 0, 64
	.other		__nv_reservedSMEM_offset_0_alias,@"STO_CUDA_RESERVED_SHARED STV_DEFAULT"
__nv_reservedSMEM_offset_0_alias:
	.zero		0
.nv.shared.reserved.0:
	.zero		64
	.weak		__nv_reservedSMEM_allocation_phase
	.type		__nv_reservedSMEM_allocation_phase,@object
	.size		__nv_reservedSMEM_allocation_phase,(.L_0 - __nv_reservedSMEM_allocation_phase)
__nv_reservedSMEM_allocation_phase:
	.zero		1
.L_0:
	.zero		7
	.weak		__nv_reservedSMEM_devtool_atexit_pc
	.type		__nv_reservedSMEM_devtool_atexit_pc,@object
	.size		__nv_reservedSMEM_devtool_atexit_pc,(__nv_reservedSMEM_allocation_mask - __nv_reservedSMEM_devtool_atexit_pc)
__nv_reservedSMEM_devtool_atexit_pc:
	.zero		8
	.weak		__nv_reservedSMEM_allocation_mask
	.type		__nv_reservedSMEM_allocation_mask,@object
	.size		__nv_reservedSMEM_allocation_mask,(.L_2 - __nv_reservedSMEM_allocation_mask)
__nv_reservedSMEM_allocation_mask:
	.zero		4
.L_2:


//--------------------- .nv.constant0.matmul_kernel --------------------------
	.section	.nv.constant0.matmul_kernel,"a",@progbits
	.sectionflags	@""
	.align	4
.nv.constant0.matmul_kernel:
	.zero		976


//--------------------- SYMBOLS --------------------------

	.type		.nv.reservedSmem.offset0,@object
	.size		.nv.reservedSmem.offset0,0x4
	.type		.nv.reservedSmem.cap,@object
	.size		.nv.reservedSmem.cap,0x4
